//
// Generated by NVIDIA NVVM Compiler
//
// Compiler Build ID: CL-36424714
// Cuda compilation tools, release 13.0, V13.0.88
// Based on NVVM 20.0.0
//

.version 9.0
.target sm_100
.address_size 64

	// .globl	_Z11Micro_StepsPdS_PiP17curandStateXORWOWS2_S_S_d
.extern .func  (.param .b32 func_retval0) vprintf
(
	.param .b64 vprintf_param_0,
	.param .b64 vprintf_param_1
)
;
.func  (.param .align 16 .b8 func_retval0[16]) __internal_trig_reduction_slowpathd
(
	.param .b64 __internal_trig_reduction_slowpathd_param_0
)
;
.global .align 4 .b8 precalc_xorwow_matrix[102400];
.global .align 4 .b8 precalc_xorwow_offset_matrix[102400];
.global .align 4 .b8 mrg32k3aM1[2304];
.global .align 4 .b8 mrg32k3aM2[2304];
.global .align 4 .b8 mrg32k3aM1SubSeq[2016];
.global .align 4 .b8 mrg32k3aM2SubSeq[2016];
.global .align 4 .b8 mrg32k3aM1Seq[2304];
.global .align 4 .b8 mrg32k3aM2Seq[2304];
.const .align 8 .b8 __cr_lgamma_table[72];
.global .align 8 .f64 devStepSizeMicro;
.global .align 4 .u32 devTimeStepsMicro;
.global .align 8 .f64 devFlowRate;
.global .align 8 .f64 devMaxSpringLength;
.global .align 8 .f64 devFreq;
.global .align 1 .b8 $str[15] = {32, 120, 58, 37, 32, 102, 32, 121, 58, 37, 32, 102, 32, 10};
.global .align 8 .b8 __cudart_i2opi_d[144] = {8, 93, 141, 31, 177, 95, 251, 107, 234, 146, 82, 138, 247, 57, 7, 61, 123, 241, 229, 235, 199, 186, 39, 117, 45, 234, 95, 158, 102, 63, 70, 79, 183, 9, 203, 39, 207, 126, 54, 109, 31, 109, 10, 90, 139, 17, 47, 239, 15, 152, 5, 222, 255, 151, 248, 31, 59, 40, 249, 189, 139, 95, 132, 156, 244, 57, 83, 131, 57, 214, 145, 57, 65, 126, 95, 180, 38, 112, 156, 233, 132, 68, 187, 46, 245, 53, 130, 232, 62, 167, 41, 177, 28, 235, 29, 254, 28, 146, 209, 9, 234, 46, 73, 6, 224, 210, 77, 66, 58, 110, 36, 183, 97, 197, 187, 222, 171, 99, 81, 254, 65, 144, 67, 60, 153, 149, 98, 219, 192, 221, 52, 245, 209, 87, 39, 252, 41, 21, 68, 78, 110, 131, 249, 162};
.global .align 16 .b8 __cudart_sin_cos_coeffs[128] = {70, 210, 176, 44, 241, 229, 90, 190, 146, 227, 172, 105, 227, 29, 199, 62, 161, 98, 219, 25, 160, 1, 42, 191, 24, 8, 17, 17, 17, 17, 129, 63, 84, 85, 85, 85, 85, 85, 197, 191, 0, 0, 0, 0, 0, 0, 0, 0, 0, 0, 0, 0, 0, 0, 0, 0, 100, 129, 253, 32, 131, 255, 168, 189, 40, 133, 239, 193, 167, 238, 33, 62, 217, 230, 6, 142, 79, 126, 146, 190, 233, 188, 221, 25, 160, 1, 250, 62, 71, 93, 193, 22, 108, 193, 86, 191, 81, 85, 85, 85, 85, 85, 165, 63, 0, 0, 0, 0, 0, 0, 224, 191, 0, 0, 0, 0, 0, 0, 240, 63};

.visible .entry _Z11Micro_StepsPdS_PiP17curandStateXORWOWS2_S_S_d(
	.param .u64 .ptr .align 1 _Z11Micro_StepsPdS_PiP17curandStateXORWOWS2_S_S_d_param_0,
	.param .u64 .ptr .align 1 _Z11Micro_StepsPdS_PiP17curandStateXORWOWS2_S_S_d_param_1,
	.param .u64 .ptr .align 1 _Z11Micro_StepsPdS_PiP17curandStateXORWOWS2_S_S_d_param_2,
	.param .u64 .ptr .align 1 _Z11Micro_StepsPdS_PiP17curandStateXORWOWS2_S_S_d_param_3,
	.param .u64 .ptr .align 1 _Z11Micro_StepsPdS_PiP17curandStateXORWOWS2_S_S_d_param_4,
	.param .u64 .ptr .align 1 _Z11Micro_StepsPdS_PiP17curandStateXORWOWS2_S_S_d_param_5,
	.param .u64 .ptr .align 1 _Z11Micro_StepsPdS_PiP17curandStateXORWOWS2_S_S_d_param_6,
	.param .f64 _Z11Micro_StepsPdS_PiP17curandStateXORWOWS2_S_S_d_param_7
)
{
	.reg .pred 	%p<21>;
	.reg .b32 	%r<182>;
	.reg .b32 	%f<3>;
	.reg .b64 	%rd<67>;
	.reg .b64 	%fd<212>;

	ld.param.u64 	%rd5, [_Z11Micro_StepsPdS_PiP17curandStateXORWOWS2_S_S_d_param_3];
	ld.param.u64 	%rd6, [_Z11Micro_StepsPdS_PiP17curandStateXORWOWS2_S_S_d_param_4];
	cvta.to.global.u64 	%rd8, %rd6;
	cvta.to.global.u64 	%rd9, %rd5;
	mov.u32 	%r60, %tid.x;
	mov.u32 	%r61, %ctaid.x;
	mov.u32 	%r62, %ntid.x;
	mad.lo.s32 	%r63, %r61, %r62, %r60;
	mul.wide.s32 	%rd10, %r63, 48;
	add.s64 	%rd11, %rd9, %rd10;
	ld.global.v2.u32 	{%r179, %r165}, [%rd11];
	ld.global.v2.u32 	{%r166, %r167}, [%rd11+8];
	ld.global.v2.u32 	{%r164, %r163}, [%rd11+16];
	ld.global.v2.u32 	{%r7, %r8}, [%rd11+24];
	ld.global.f32 	%f1, [%rd11+32];
	ld.global.f64 	%fd1, [%rd11+40];
	add.s64 	%rd12, %rd8, %rd10;
	ld.global.v2.u32 	{%r9, %r10}, [%rd12];
	ld.global.v2.u32 	{%r11, %r12}, [%rd12+8];
	ld.global.v2.u32 	{%r13, %r14}, [%rd12+16];
	ld.global.v2.u32 	{%r15, %r16}, [%rd12+24];
	ld.global.f32 	%f2, [%rd12+32];
	ld.global.f64 	%fd2, [%rd12+40];
	ld.global.u32 	%r17, [devTimeStepsMicro];
	setp.eq.s32 	%p1, %r17, 0;
	@%p1 bra 	$L__BB0_27;
	mov.b32 	%r64, 1127219200;
	mov.b32 	%r65, -2147483648;
	mov.b64 	%fd3, {%r65, %r64};
	neg.s32 	%r162, %r17;
	add.s32 	%r161, %r179, 724874;
	mov.u64 	%rd29, __cudart_sin_cos_coeffs;
$L__BB0_2:
	mov.u32 	%r26, %r167;
	mov.u32 	%r25, %r166;
	mov.u32 	%r24, %r165;
	mov.u32 	%r23, %r164;
	mov.u32 	%r165, %r163;
	shr.u32 	%r67, %r24, 2;
	xor.b32  	%r68, %r67, %r24;
	shl.b32 	%r69, %r165, 4;
	shl.b32 	%r70, %r68, 1;
	xor.b32  	%r71, %r70, %r69;
	xor.b32  	%r72, %r71, %r68;
	xor.b32  	%r166, %r72, %r165;
	add.s32 	%r73, %r161, %r166;
	add.s32 	%r74, %r73, -362437;
	shr.u32 	%r75, %r25, 2;
	xor.b32  	%r76, %r75, %r25;
	shl.b32 	%r77, %r166, 4;
	shl.b32 	%r78, %r76, 1;
	xor.b32  	%r79, %r78, %r77;
	xor.b32  	%r80, %r79, %r76;
	xor.b32  	%r167, %r80, %r166;
	add.s32 	%r81, %r161, %r167;
	shr.u32 	%r82, %r26, 2;
	xor.b32  	%r83, %r82, %r26;
	shl.b32 	%r84, %r167, 4;
	shl.b32 	%r85, %r83, 1;
	xor.b32  	%r86, %r85, %r84;
	xor.b32  	%r87, %r86, %r83;
	xor.b32  	%r164, %r87, %r167;
	shr.u32 	%r88, %r23, 2;
	xor.b32  	%r89, %r88, %r23;
	shl.b32 	%r90, %r164, 4;
	shl.b32 	%r91, %r89, 1;
	xor.b32  	%r92, %r91, %r90;
	xor.b32  	%r93, %r92, %r89;
	xor.b32  	%r163, %r93, %r164;
	cvt.u64.u32 	%rd13, %r74;
	mul.wide.u32 	%rd14, %r81, 2097152;
	xor.b64  	%rd15, %rd14, %rd13;
	cvt.rn.f64.u64 	%fd41, %rd15;
	fma.rn.f64 	%fd203, %fd41, 0d3CA0000000000000, 0d3C90000000000000;
	{
	.reg .b32 %temp; 
	mov.b64 	{%temp, %r168}, %fd203;
	}
	{
	.reg .b32 %temp; 
	mov.b64 	{%r169, %temp}, %fd203;
	}
	setp.gt.s32 	%p2, %r168, 1048575;
	mov.b32 	%r170, -1023;
	@%p2 bra 	$L__BB0_4;
	mul.f64 	%fd203, %fd203, 0d4350000000000000;
	{
	.reg .b32 %temp; 
	mov.b64 	{%temp, %r168}, %fd203;
	}
	{
	.reg .b32 %temp; 
	mov.b64 	{%r169, %temp}, %fd203;
	}
	mov.b32 	%r170, -1077;
$L__BB0_4:
	add.s32 	%r95, %r168, -1;
	setp.gt.u32 	%p3, %r95, 2146435070;
	@%p3 bra 	$L__BB0_8;
	shr.u32 	%r98, %r168, 20;
	add.s32 	%r171, %r170, %r98;
	and.b32  	%r99, %r168, 1048575;
	or.b32  	%r100, %r99, 1072693248;
	mov.b64 	%fd204, {%r169, %r100};
	setp.lt.u32 	%p5, %r100, 1073127583;
	@%p5 bra 	$L__BB0_7;
	{
	.reg .b32 %temp; 
	mov.b64 	{%r101, %temp}, %fd204;
	}
	{
	.reg .b32 %temp; 
	mov.b64 	{%temp, %r102}, %fd204;
	}
	add.s32 	%r103, %r102, -1048576;
	mov.b64 	%fd204, {%r101, %r103};
	add.s32 	%r171, %r171, 1;
$L__BB0_7:
	add.f64 	%fd43, %fd204, 0dBFF0000000000000;
	add.f64 	%fd44, %fd204, 0d3FF0000000000000;
	rcp.approx.ftz.f64 	%fd45, %fd44;
	neg.f64 	%fd46, %fd44;
	fma.rn.f64 	%fd47, %fd46, %fd45, 0d3FF0000000000000;
	fma.rn.f64 	%fd48, %fd47, %fd47, %fd47;
	fma.rn.f64 	%fd49, %fd48, %fd45, %fd45;
	mul.f64 	%fd50, %fd43, %fd49;
	fma.rn.f64 	%fd51, %fd43, %fd49, %fd50;
	mul.f64 	%fd52, %fd51, %fd51;
	fma.rn.f64 	%fd53, %fd52, 0d3EB1380B3AE80F1E, 0d3ED0EE258B7A8B04;
	fma.rn.f64 	%fd54, %fd53, %fd52, 0d3EF3B2669F02676F;
	fma.rn.f64 	%fd55, %fd54, %fd52, 0d3F1745CBA9AB0956;
	fma.rn.f64 	%fd56, %fd55, %fd52, 0d3F3C71C72D1B5154;
	fma.rn.f64 	%fd57, %fd56, %fd52, 0d3F624924923BE72D;
	fma.rn.f64 	%fd58, %fd57, %fd52, 0d3F8999999999A3C4;
	fma.rn.f64 	%fd59, %fd58, %fd52, 0d3FB5555555555554;
	sub.f64 	%fd60, %fd43, %fd51;
	add.f64 	%fd61, %fd60, %fd60;
	neg.f64 	%fd62, %fd51;
	fma.rn.f64 	%fd63, %fd62, %fd43, %fd61;
	mul.f64 	%fd64, %fd49, %fd63;
	mul.f64 	%fd65, %fd52, %fd59;
	fma.rn.f64 	%fd66, %fd65, %fd51, %fd64;
	xor.b32  	%r104, %r171, -2147483648;
	mov.b32 	%r105, 1127219200;
	mov.b64 	%fd67, {%r104, %r105};
	sub.f64 	%fd68, %fd67, %fd3;
	fma.rn.f64 	%fd69, %fd68, 0d3FE62E42FEFA39EF, %fd51;
	fma.rn.f64 	%fd70, %fd68, 0dBFE62E42FEFA39EF, %fd69;
	sub.f64 	%fd71, %fd70, %fd51;
	sub.f64 	%fd72, %fd66, %fd71;
	fma.rn.f64 	%fd73, %fd68, 0d3C7ABC9E3B39803F, %fd72;
	add.f64 	%fd205, %fd69, %fd73;
	bra.uni 	$L__BB0_9;
$L__BB0_8:
	fma.rn.f64 	%fd42, %fd203, 0d7FF0000000000000, 0d7FF0000000000000;
	{
	.reg .b32 %temp; 
	mov.b64 	{%temp, %r96}, %fd203;
	}
	and.b32  	%r97, %r96, 2147483647;
	setp.eq.s32 	%p4, %r97, 0;
	selp.f64 	%fd205, 0dFFF0000000000000, %fd42, %p4;
$L__BB0_9:
	mul.f64 	%fd13, %fd205, 0dC000000000000000;
	add.s32 	%r106, %r161, %r163;
	add.s32 	%r107, %r106, 724874;
	mul.wide.u32 	%rd16, %r107, 2097152;
	add.s32 	%r108, %r161, %r164;
	add.s32 	%r109, %r108, 362437;
	cvt.u64.u32 	%rd17, %r109;
	xor.b64  	%rd18, %rd16, %rd17;
	cvt.rn.f64.u64 	%fd74, %rd18;
	fma.rn.f64 	%fd75, %fd74, 0d3CB0000000000000, 0d3CA0000000000000;
	{
	.reg .b32 %temp; 
	mov.b64 	{%temp, %r110}, %fd75;
	}
	shl.b32 	%r111, %r110, 1;
	setp.gt.u32 	%p6, %r111, -2038431744;
	mov.f64 	%fd76, 0d0000000000000000;
	mul.rn.f64 	%fd77, %fd75, %fd76;
	selp.f64 	%fd14, %fd77, %fd75, %p6;
	{
	.reg .b32 %temp; 
	mov.b64 	{%r112, %temp}, %fd14;
	}
	{
	.reg .b32 %temp; 
	mov.b64 	{%temp, %r113}, %fd14;
	}
	add.s32 	%r114, %r113, 1048576;
	mov.b64 	%fd78, {%r112, %r114};
	cvt.rni.f64.f64 	%fd79, %fd78;
	cvt.rzi.s64.f64 	%rd19, %fd79;
	cvt.u32.u64 	%r115, %rd19;
	fma.rn.f64 	%fd80, %fd79, 0dBFE0000000000000, %fd14;
	mul.f64 	%fd81, %fd80, 0d3CA1A62633145C07;
	fma.rn.f64 	%fd82, %fd80, 0d400921FB54442D18, %fd81;
	mul.rn.f64 	%fd83, %fd82, %fd82;
	fma.rn.f64 	%fd84, %fd83, 0dBDA8FF8320FD8164, 0d3E21EEA7C1EF8528;
	fma.rn.f64 	%fd85, %fd84, %fd83, 0dBE927E4F8E06E6D9;
	fma.rn.f64 	%fd86, %fd85, %fd83, 0d3EFA01A019DDBCE9;
	fma.rn.f64 	%fd87, %fd86, %fd83, 0dBF56C16C16C15D47;
	fma.rn.f64 	%fd88, %fd87, %fd83, 0d3FA5555555555551;
	fma.rn.f64 	%fd89, %fd88, %fd83, 0dBFE0000000000000;
	fma.rn.f64 	%fd90, %fd89, %fd83, 0d3FF0000000000000;
	fma.rn.f64 	%fd91, %fd83, 0d3DE5DB65F9785EBA, 0dBE5AE5F12CB0D246;
	fma.rn.f64 	%fd92, %fd91, %fd83, 0d3EC71DE369ACE392;
	fma.rn.f64 	%fd93, %fd92, %fd83, 0dBF2A01A019DB62A1;
	fma.rn.f64 	%fd94, %fd93, %fd83, 0d3F81111111110818;
	fma.rn.f64 	%fd95, %fd94, %fd83, 0dBFC5555555555554;
	fma.rn.f64 	%fd96, %fd95, %fd83, 0d0000000000000000;
	fma.rn.f64 	%fd97, %fd96, %fd82, %fd82;
	and.b64  	%rd20, %rd19, 1;
	setp.eq.b64 	%p7, %rd20, 1;
	{
	.reg .b32 %temp; 
	mov.b64 	{%temp, %r116}, %fd97;
	}
	{
	.reg .b32 %temp; 
	mov.b64 	{%r117, %temp}, %fd97;
	}
	xor.b32  	%r118, %r116, -2147483648;
	mov.b64 	%fd98, {%r117, %r118};
	selp.f64 	%fd206, %fd90, %fd97, %p7;
	selp.f64 	%fd207, %fd98, %fd90, %p7;
	and.b32  	%r119, %r115, 2;
	setp.eq.s32 	%p8, %r119, 0;
	@%p8 bra 	$L__BB0_11;
	{
	.reg .b32 %temp; 
	mov.b64 	{%temp, %r120}, %fd206;
	}
	{
	.reg .b32 %temp; 
	mov.b64 	{%r121, %temp}, %fd206;
	}
	xor.b32  	%r122, %r120, -2147483648;
	mov.b64 	%fd206, {%r121, %r122};
	{
	.reg .b32 %temp; 
	mov.b64 	{%temp, %r123}, %fd207;
	}
	{
	.reg .b32 %temp; 
	mov.b64 	{%r124, %temp}, %fd207;
	}
	xor.b32  	%r125, %r123, -2147483648;
	mov.b64 	%fd207, {%r124, %r125};
$L__BB0_11:
	ld.param.u64 	%rd61, [_Z11Micro_StepsPdS_PiP17curandStateXORWOWS2_S_S_d_param_2];
	ld.param.u64 	%rd56, [_Z11Micro_StepsPdS_PiP17curandStateXORWOWS2_S_S_d_param_0];
	cvta.to.global.u64 	%rd21, %rd56;
	mov.u32 	%r127, %ctaid.x;
	mov.u32 	%r128, %ntid.x;
	mov.u32 	%r129, %tid.x;
	mad.lo.s32 	%r130, %r127, %r128, %r129;
	mul.wide.s32 	%rd22, %r130, 8;
	add.s64 	%rd1, %rd21, %rd22;
	sqrt.rn.f64 	%fd99, %fd13;
	mov.f64 	%fd100, 0d0000000000000000;
	add.rn.f64 	%fd101, %fd207, %fd100;
	cvt.rzi.f64.f64 	%fd102, %fd14;
	setp.eq.f64 	%p9, %fd14, %fd102;
	mul.rn.f64 	%fd103, %fd14, %fd100;
	selp.f64 	%fd104, %fd103, %fd206, %p9;
	mul.f64 	%fd21, %fd99, %fd104;
	mul.f64 	%fd22, %fd99, %fd101;
	cvta.to.global.u64 	%rd23, %rd61;
	mul.wide.s32 	%rd24, %r130, 4;
	add.s64 	%rd25, %rd23, %rd24;
	ld.global.u32 	%r126, [%rd25];
	setp.eq.s32 	%p10, %r126, 1;
	@%p10 bra 	$L__BB0_19;
	setp.ne.s32 	%p11, %r126, 0;
	@%p11 bra 	$L__BB0_25;
	ld.param.u64 	%rd65, [_Z11Micro_StepsPdS_PiP17curandStateXORWOWS2_S_S_d_param_6];
	ld.global.f64 	%fd23, [%rd1];
	ld.global.f64 	%fd24, [devFreq];
	cvta.to.global.u64 	%rd36, %rd65;
	add.s64 	%rd38, %rd36, %rd22;
	ld.global.f64 	%fd153, [%rd38];
	mul.f64 	%fd25, %fd24, %fd153;
	abs.f64 	%fd26, %fd25;
	setp.neu.f64 	%p16, %fd26, 0d7FF0000000000000;
	@%p16 bra 	$L__BB0_15;
	mov.f64 	%fd159, 0d0000000000000000;
	mul.rn.f64 	%fd209, %fd25, %fd159;
	mov.b32 	%r173, 1;
	bra.uni 	$L__BB0_18;
$L__BB0_15:
	mul.f64 	%fd154, %fd25, 0d3FE45F306DC9C883;
	cvt.rni.s32.f64 	%r172, %fd154;
	cvt.rn.f64.s32 	%fd155, %r172;
	fma.rn.f64 	%fd156, %fd155, 0dBFF921FB54442D18, %fd25;
	fma.rn.f64 	%fd157, %fd155, 0dBC91A62633145C00, %fd156;
	fma.rn.f64 	%fd209, %fd155, 0dB97B839A252049C0, %fd157;
	setp.ltu.f64 	%p17, %fd26, 0d41E0000000000000;
	@%p17 bra 	$L__BB0_17;
	{ // callseq 1, 0
	.param .b64 param0;
	st.param.f64 	[param0], %fd25;
	.param .align 16 .b8 retval0[16];
	call.uni (retval0), 
	__internal_trig_reduction_slowpathd, 
	(
	param0
	);
	ld.param.f64 	%fd209, [retval0];
	ld.param.b32 	%r172, [retval0+8];
	} // callseq 1
$L__BB0_17:
	add.s32 	%r173, %r172, 1;
$L__BB0_18:
	ld.param.u64 	%rd60, [_Z11Micro_StepsPdS_PiP17curandStateXORWOWS2_S_S_d_param_1];
	ld.param.u64 	%rd58, [_Z11Micro_StepsPdS_PiP17curandStateXORWOWS2_S_S_d_param_0];
	mul.f64 	%fd160, %fd23, 0d0000000000000000;
	shl.b32 	%r146, %r173, 6;
	cvt.u64.u32 	%rd39, %r146;
	and.b64  	%rd40, %rd39, 64;
	mov.u64 	%rd41, __cudart_sin_cos_coeffs;
	add.s64 	%rd42, %rd41, %rd40;
	mul.rn.f64 	%fd161, %fd209, %fd209;
	and.b32  	%r147, %r173, 1;
	setp.eq.b32 	%p18, %r147, 1;
	selp.f64 	%fd162, 0dBDA8FF8320FD8164, 0d3DE5DB65F9785EBA, %p18;
	ld.global.nc.v2.f64 	{%fd163, %fd164}, [%rd42];
	fma.rn.f64 	%fd165, %fd162, %fd161, %fd163;
	fma.rn.f64 	%fd166, %fd165, %fd161, %fd164;
	ld.global.nc.v2.f64 	{%fd167, %fd168}, [%rd42+16];
	fma.rn.f64 	%fd169, %fd166, %fd161, %fd167;
	fma.rn.f64 	%fd170, %fd169, %fd161, %fd168;
	ld.global.nc.v2.f64 	{%fd171, %fd172}, [%rd42+32];
	fma.rn.f64 	%fd173, %fd170, %fd161, %fd171;
	fma.rn.f64 	%fd174, %fd173, %fd161, %fd172;
	fma.rn.f64 	%fd175, %fd174, %fd209, %fd209;
	fma.rn.f64 	%fd176, %fd174, %fd161, 0d3FF0000000000000;
	selp.f64 	%fd177, %fd176, %fd175, %p18;
	and.b32  	%r148, %r173, 2;
	setp.eq.s32 	%p19, %r148, 0;
	mov.f64 	%fd178, 0d0000000000000000;
	sub.f64 	%fd179, %fd178, %fd177;
	selp.f64 	%fd180, %fd177, %fd179, %p19;
	mul.f64 	%fd181, %fd24, %fd180;
	cvta.to.global.u64 	%rd43, %rd60;
	mov.u32 	%r149, %ctaid.x;
	mov.u32 	%r150, %ntid.x;
	mov.u32 	%r151, %tid.x;
	mad.lo.s32 	%r152, %r149, %r150, %r151;
	mul.wide.s32 	%rd44, %r152, 8;
	add.s64 	%rd45, %rd43, %rd44;
	ld.global.f64 	%fd182, [%rd45];
	fma.rn.f64 	%fd183, %fd182, %fd181, %fd160;
	ld.global.f64 	%fd184, [devStepSizeMicro];
	mul.f64 	%fd185, %fd184, %fd183;
	ld.global.f64 	%fd186, [devFlowRate];
	fma.rn.f64 	%fd187, %fd186, %fd185, %fd23;
	mul.f64 	%fd188, %fd23, 0d3FE0000000000000;
	mul.f64 	%fd189, %fd188, %fd184;
	sub.f64 	%fd190, %fd187, %fd189;
	sqrt.rn.f64 	%fd191, %fd184;
	fma.rn.f64 	%fd192, %fd21, %fd191, %fd190;
	fma.rn.f64 	%fd193, %fd182, 0d0000000000000000, %fd160;
	mul.f64 	%fd194, %fd184, %fd193;
	fma.rn.f64 	%fd195, %fd186, %fd194, %fd182;
	mul.f64 	%fd196, %fd182, 0d3FE0000000000000;
	mul.f64 	%fd197, %fd196, %fd184;
	sub.f64 	%fd198, %fd195, %fd197;
	fma.rn.f64 	%fd199, %fd22, %fd191, %fd198;
	cvta.to.global.u64 	%rd46, %rd58;
	add.s64 	%rd47, %rd46, %rd44;
	st.global.f64 	[%rd47], %fd192;
	st.global.f64 	[%rd45], %fd199;
	bra.uni 	$L__BB0_25;
$L__BB0_19:
	ld.param.u64 	%rd64, [_Z11Micro_StepsPdS_PiP17curandStateXORWOWS2_S_S_d_param_6];
	ld.global.f64 	%fd32, [%rd1];
	ld.global.f64 	%fd33, [devFreq];
	cvta.to.global.u64 	%rd26, %rd64;
	ld.global.f64 	%fd105, [%rd26];
	mul.f64 	%fd34, %fd33, %fd105;
	abs.f64 	%fd35, %fd34;
	setp.neu.f64 	%p12, %fd35, 0d7FF0000000000000;
	@%p12 bra 	$L__BB0_21;
	mov.f64 	%fd111, 0d0000000000000000;
	mul.rn.f64 	%fd211, %fd34, %fd111;
	mov.b32 	%r175, 1;
	bra.uni 	$L__BB0_24;
$L__BB0_21:
	mul.f64 	%fd106, %fd34, 0d3FE45F306DC9C883;
	cvt.rni.s32.f64 	%r174, %fd106;
	cvt.rn.f64.s32 	%fd107, %r174;
	fma.rn.f64 	%fd108, %fd107, 0dBFF921FB54442D18, %fd34;
	fma.rn.f64 	%fd109, %fd107, 0dBC91A62633145C00, %fd108;
	fma.rn.f64 	%fd211, %fd107, 0dB97B839A252049C0, %fd109;
	setp.ltu.f64 	%p13, %fd35, 0d41E0000000000000;
	@%p13 bra 	$L__BB0_23;
	{ // callseq 0, 0
	.param .b64 param0;
	st.param.f64 	[param0], %fd34;
	.param .align 16 .b8 retval0[16];
	call.uni (retval0), 
	__internal_trig_reduction_slowpathd, 
	(
	param0
	);
	ld.param.f64 	%fd211, [retval0];
	ld.param.b32 	%r174, [retval0+8];
	} // callseq 0
$L__BB0_23:
	add.s32 	%r175, %r174, 1;
$L__BB0_24:
	ld.param.u64 	%rd59, [_Z11Micro_StepsPdS_PiP17curandStateXORWOWS2_S_S_d_param_1];
	ld.param.u64 	%rd57, [_Z11Micro_StepsPdS_PiP17curandStateXORWOWS2_S_S_d_param_0];
	mul.f64 	%fd112, %fd32, 0d0000000000000000;
	shl.b32 	%r133, %r175, 6;
	cvt.u64.u32 	%rd27, %r133;
	and.b64  	%rd28, %rd27, 64;
	add.s64 	%rd30, %rd29, %rd28;
	mul.rn.f64 	%fd113, %fd211, %fd211;
	and.b32  	%r134, %r175, 1;
	setp.eq.b32 	%p14, %r134, 1;
	selp.f64 	%fd114, 0dBDA8FF8320FD8164, 0d3DE5DB65F9785EBA, %p14;
	ld.global.nc.v2.f64 	{%fd115, %fd116}, [%rd30];
	fma.rn.f64 	%fd117, %fd114, %fd113, %fd115;
	fma.rn.f64 	%fd118, %fd117, %fd113, %fd116;
	ld.global.nc.v2.f64 	{%fd119, %fd120}, [%rd30+16];
	fma.rn.f64 	%fd121, %fd118, %fd113, %fd119;
	fma.rn.f64 	%fd122, %fd121, %fd113, %fd120;
	ld.global.nc.v2.f64 	{%fd123, %fd124}, [%rd30+32];
	fma.rn.f64 	%fd125, %fd122, %fd113, %fd123;
	fma.rn.f64 	%fd126, %fd125, %fd113, %fd124;
	fma.rn.f64 	%fd127, %fd126, %fd211, %fd211;
	fma.rn.f64 	%fd128, %fd126, %fd113, 0d3FF0000000000000;
	selp.f64 	%fd129, %fd128, %fd127, %p14;
	and.b32  	%r135, %r175, 2;
	setp.eq.s32 	%p15, %r135, 0;
	mov.f64 	%fd130, 0d0000000000000000;
	sub.f64 	%fd131, %fd130, %fd129;
	selp.f64 	%fd132, %fd129, %fd131, %p15;
	mul.f64 	%fd133, %fd33, %fd132;
	cvta.to.global.u64 	%rd31, %rd59;
	mov.u32 	%r136, %ctaid.x;
	mov.u32 	%r137, %ntid.x;
	mov.u32 	%r138, %tid.x;
	mad.lo.s32 	%r139, %r136, %r137, %r138;
	mul.wide.s32 	%rd32, %r139, 8;
	add.s64 	%rd33, %rd31, %rd32;
	ld.global.f64 	%fd134, [%rd33];
	fma.rn.f64 	%fd135, %fd134, %fd133, %fd112;
	ld.global.f64 	%fd136, [devStepSizeMicro];
	mul.f64 	%fd137, %fd136, %fd135;
	ld.global.f64 	%fd138, [devFlowRate];
	fma.rn.f64 	%fd139, %fd138, %fd137, %fd32;
	mul.f64 	%fd140, %fd32, 0d3FE0000000000000;
	mul.f64 	%fd141, %fd140, %fd136;
	sub.f64 	%fd142, %fd139, %fd141;
	mul.f64 	%fd143, %fd136, 0d3FE0000000000000;
	sqrt.rn.f64 	%fd144, %fd143;
	fma.rn.f64 	%fd145, %fd21, %fd144, %fd142;
	fma.rn.f64 	%fd146, %fd134, 0d0000000000000000, %fd112;
	mul.f64 	%fd147, %fd136, %fd146;
	fma.rn.f64 	%fd148, %fd138, %fd147, %fd134;
	mul.f64 	%fd149, %fd134, 0d3FE0000000000000;
	mul.f64 	%fd150, %fd149, %fd136;
	sub.f64 	%fd151, %fd148, %fd150;
	fma.rn.f64 	%fd152, %fd22, %fd144, %fd151;
	cvta.to.global.u64 	%rd34, %rd57;
	add.s64 	%rd35, %rd34, %rd32;
	st.global.f64 	[%rd35], %fd145;
	st.global.f64 	[%rd33], %fd152;
$L__BB0_25:
	ld.param.u64 	%rd66, [_Z11Micro_StepsPdS_PiP17curandStateXORWOWS2_S_S_d_param_6];
	ld.global.f64 	%fd200, [devStepSizeMicro];
	cvta.to.global.u64 	%rd48, %rd66;
	mov.u32 	%r153, %ctaid.x;
	mov.u32 	%r154, %ntid.x;
	mov.u32 	%r155, %tid.x;
	mad.lo.s32 	%r156, %r153, %r154, %r155;
	mul.wide.s32 	%rd49, %r156, 8;
	add.s64 	%rd50, %rd48, %rd49;
	ld.global.f64 	%fd201, [%rd50];
	add.f64 	%fd202, %fd200, %fd201;
	st.global.f64 	[%rd50], %fd202;
	add.s32 	%r162, %r162, 1;
	setp.ne.s32 	%p20, %r162, 0;
	add.s32 	%r161, %r161, 1449748;
	@%p20 bra 	$L__BB0_2;
	add.s32 	%r179, %r161, -724874;
$L__BB0_27:
	ld.param.u64 	%rd63, [_Z11Micro_StepsPdS_PiP17curandStateXORWOWS2_S_S_d_param_4];
	ld.param.u64 	%rd62, [_Z11Micro_StepsPdS_PiP17curandStateXORWOWS2_S_S_d_param_3];
	cvta.to.global.u64 	%rd51, %rd62;
	mov.u32 	%r157, %ctaid.x;
	mov.u32 	%r158, %ntid.x;
	mov.u32 	%r159, %tid.x;
	mad.lo.s32 	%r160, %r157, %r158, %r159;
	mul.wide.s32 	%rd52, %r160, 48;
	add.s64 	%rd53, %rd51, %rd52;
	st.global.v2.u32 	[%rd53], {%r179, %r165};
	st.global.v2.u32 	[%rd53+8], {%r166, %r167};
	st.global.v2.u32 	[%rd53+16], {%r164, %r163};
	st.global.v2.u32 	[%rd53+24], {%r7, %r8};
	st.global.f32 	[%rd53+32], %f1;
	st.global.f64 	[%rd53+40], %fd1;
	cvta.to.global.u64 	%rd54, %rd63;
	add.s64 	%rd55, %rd54, %rd52;
	st.global.v2.u32 	[%rd55], {%r9, %r10};
	st.global.v2.u32 	[%rd55+8], {%r11, %r12};
	st.global.v2.u32 	[%rd55+16], {%r13, %r14};
	st.global.v2.u32 	[%rd55+24], {%r15, %r16};
	st.global.f32 	[%rd55+32], %f2;
	st.global.f64 	[%rd55+40], %fd2;
	ret;

}
	// .globl	_Z13RandomGenInitPjP17curandStateXORWOW
.visible .entry _Z13RandomGenInitPjP17curandStateXORWOW(
	.param .u64 .ptr .align 1 _Z13RandomGenInitPjP17curandStateXORWOW_param_0,
	.param .u64 .ptr .align 1 _Z13RandomGenInitPjP17curandStateXORWOW_param_1
)
{
	.reg .pred 	%p<24>;
	.reg .b32 	%r<409>;
	.reg .b64 	%rd<22>;

	ld.param.u64 	%rd8, [_Z13RandomGenInitPjP17curandStateXORWOW_param_0];
	ld.param.u64 	%rd9, [_Z13RandomGenInitPjP17curandStateXORWOW_param_1];
	cvta.to.global.u64 	%rd10, %rd9;
	cvta.to.global.u64 	%rd11, %rd8;
	mov.u32 	%r182, %ctaid.x;
	mov.u32 	%r183, %ntid.x;
	mov.u32 	%r184, %tid.x;
	mad.lo.s32 	%r185, %r182, %r183, %r184;
	cvt.s64.s32 	%rd21, %r185;
	mul.wide.s32 	%rd12, %r185, 4;
	add.s64 	%rd13, %rd11, %rd12;
	ld.global.u32 	%r186, [%rd13];
	mul.wide.s32 	%rd14, %r185, 48;
	add.s64 	%rd2, %rd10, %rd14;
	xor.b32  	%r187, %r186, -1429050551;
	mul.lo.s32 	%r188, %r187, 1099087573;
	add.s32 	%r189, %r188, -638133224;
	add.s32 	%r190, %r188, 123456789;
	st.global.v2.u32 	[%rd2], {%r189, %r190};
	xor.b32  	%r191, %r188, 362436069;
	mov.b32 	%r192, -123459836;
	st.global.v2.u32 	[%rd2+8], {%r191, %r192};
	add.s32 	%r193, %r188, 5783321;
	mov.b32 	%r194, -589760388;
	st.global.v2.u32 	[%rd2+16], {%r194, %r193};
	setp.eq.s32 	%p1, %r185, 0;
	@%p1 bra 	$L__BB1_42;
	mov.b32 	%r315, 0;
	mov.u64 	%rd16, precalc_xorwow_matrix;
$L__BB1_2:
	and.b64  	%rd4, %rd21, 3;
	setp.eq.s64 	%p2, %rd4, 0;
	@%p2 bra 	$L__BB1_41;
	mul.wide.u32 	%rd15, %r315, 3200;
	add.s64 	%rd5, %rd16, %rd15;
	cvt.u32.u64 	%r2, %rd4;
	mov.b32 	%r316, 0;
$L__BB1_4:
	mov.b32 	%r329, 0;
	mov.u32 	%r330, %r329;
	mov.u32 	%r331, %r329;
	mov.u32 	%r332, %r329;
	mov.u32 	%r333, %r329;
	mov.u32 	%r322, %r329;
$L__BB1_5:
	mul.wide.u32 	%rd17, %r322, 4;
	add.s64 	%rd18, %rd2, %rd17;
	ld.global.u32 	%r10, [%rd18+4];
	shl.b32 	%r11, %r322, 5;
	mov.b32 	%r328, 0;
$L__BB1_6:
	.pragma "nounroll";
	shr.u32 	%r199, %r10, %r328;
	and.b32  	%r200, %r199, 1;
	setp.eq.b32 	%p3, %r200, 1;
	not.pred 	%p4, %p3;
	add.s32 	%r201, %r11, %r328;
	mul.lo.s32 	%r202, %r201, 5;
	mul.wide.u32 	%rd19, %r202, 4;
	add.s64 	%rd6, %rd5, %rd19;
	@%p4 bra 	$L__BB1_8;
	ld.global.u32 	%r203, [%rd6];
	xor.b32  	%r333, %r333, %r203;
	ld.global.u32 	%r204, [%rd6+4];
	xor.b32  	%r332, %r332, %r204;
	ld.global.u32 	%r205, [%rd6+8];
	xor.b32  	%r331, %r331, %r205;
	ld.global.u32 	%r206, [%rd6+12];
	xor.b32  	%r330, %r330, %r206;
	ld.global.u32 	%r207, [%rd6+16];
	xor.b32  	%r329, %r329, %r207;
$L__BB1_8:
	and.b32  	%r209, %r199, 2;
	setp.eq.s32 	%p5, %r209, 0;
	@%p5 bra 	$L__BB1_10;
	ld.global.u32 	%r210, [%rd6+20];
	xor.b32  	%r333, %r333, %r210;
	ld.global.u32 	%r211, [%rd6+24];
	xor.b32  	%r332, %r332, %r211;
	ld.global.u32 	%r212, [%rd6+28];
	xor.b32  	%r331, %r331, %r212;
	ld.global.u32 	%r213, [%rd6+32];
	xor.b32  	%r330, %r330, %r213;
	ld.global.u32 	%r214, [%rd6+36];
	xor.b32  	%r329, %r329, %r214;
$L__BB1_10:
	and.b32  	%r216, %r199, 4;
	setp.eq.s32 	%p6, %r216, 0;
	@%p6 bra 	$L__BB1_12;
	ld.global.u32 	%r217, [%rd6+40];
	xor.b32  	%r333, %r333, %r217;
	ld.global.u32 	%r218, [%rd6+44];
	xor.b32  	%r332, %r332, %r218;
	ld.global.u32 	%r219, [%rd6+48];
	xor.b32  	%r331, %r331, %r219;
	ld.global.u32 	%r220, [%rd6+52];
	xor.b32  	%r330, %r330, %r220;
	ld.global.u32 	%r221, [%rd6+56];
	xor.b32  	%r329, %r329, %r221;
$L__BB1_12:
	and.b32  	%r223, %r199, 8;
	setp.eq.s32 	%p7, %r223, 0;
	@%p7 bra 	$L__BB1_14;
	ld.global.u32 	%r224, [%rd6+60];
	xor.b32  	%r333, %r333, %r224;
	ld.global.u32 	%r225, [%rd6+64];
	xor.b32  	%r332, %r332, %r225;
	ld.global.u32 	%r226, [%rd6+68];
	xor.b32  	%r331, %r331, %r226;
	ld.global.u32 	%r227, [%rd6+72];
	xor.b32  	%r330, %r330, %r227;
	ld.global.u32 	%r228, [%rd6+76];
	xor.b32  	%r329, %r329, %r228;
$L__BB1_14:
	and.b32  	%r230, %r199, 16;
	setp.eq.s32 	%p8, %r230, 0;
	@%p8 bra 	$L__BB1_16;
	ld.global.u32 	%r231, [%rd6+80];
	xor.b32  	%r333, %r333, %r231;
	ld.global.u32 	%r232, [%rd6+84];
	xor.b32  	%r332, %r332, %r232;
	ld.global.u32 	%r233, [%rd6+88];
	xor.b32  	%r331, %r331, %r233;
	ld.global.u32 	%r234, [%rd6+92];
	xor.b32  	%r330, %r330, %r234;
	ld.global.u32 	%r235, [%rd6+96];
	xor.b32  	%r329, %r329, %r235;
$L__BB1_16:
	and.b32  	%r237, %r199, 32;
	setp.eq.s32 	%p9, %r237, 0;
	@%p9 bra 	$L__BB1_18;
	ld.global.u32 	%r238, [%rd6+100];
	xor.b32  	%r333, %r333, %r238;
	ld.global.u32 	%r239, [%rd6+104];
	xor.b32  	%r332, %r332, %r239;
	ld.global.u32 	%r240, [%rd6+108];
	xor.b32  	%r331, %r331, %r240;
	ld.global.u32 	%r241, [%rd6+112];
	xor.b32  	%r330, %r330, %r241;
	ld.global.u32 	%r242, [%rd6+116];
	xor.b32  	%r329, %r329, %r242;
$L__BB1_18:
	and.b32  	%r244, %r199, 64;
	setp.eq.s32 	%p10, %r244, 0;
	@%p10 bra 	$L__BB1_20;
	ld.global.u32 	%r245, [%rd6+120];
	xor.b32  	%r333, %r333, %r245;
	ld.global.u32 	%r246, [%rd6+124];
	xor.b32  	%r332, %r332, %r246;
	ld.global.u32 	%r247, [%rd6+128];
	xor.b32  	%r331, %r331, %r247;
	ld.global.u32 	%r248, [%rd6+132];
	xor.b32  	%r330, %r330, %r248;
	ld.global.u32 	%r249, [%rd6+136];
	xor.b32  	%r329, %r329, %r249;
$L__BB1_20:
	and.b32  	%r251, %r199, 128;
	setp.eq.s32 	%p11, %r251, 0;
	@%p11 bra 	$L__BB1_22;
	ld.global.u32 	%r252, [%rd6+140];
	xor.b32  	%r333, %r333, %r252;
	ld.global.u32 	%r253, [%rd6+144];
	xor.b32  	%r332, %r332, %r253;
	ld.global.u32 	%r254, [%rd6+148];
	xor.b32  	%r331, %r331, %r254;
	ld.global.u32 	%r255, [%rd6+152];
	xor.b32  	%r330, %r330, %r255;
	ld.global.u32 	%r256, [%rd6+156];
	xor.b32  	%r329, %r329, %r256;
$L__BB1_22:
	and.b32  	%r258, %r199, 256;
	setp.eq.s32 	%p12, %r258, 0;
	@%p12 bra 	$L__BB1_24;
	ld.global.u32 	%r259, [%rd6+160];
	xor.b32  	%r333, %r333, %r259;
	ld.global.u32 	%r260, [%rd6+164];
	xor.b32  	%r332, %r332, %r260;
	ld.global.u32 	%r261, [%rd6+168];
	xor.b32  	%r331, %r331, %r261;
	ld.global.u32 	%r262, [%rd6+172];
	xor.b32  	%r330, %r330, %r262;
	ld.global.u32 	%r263, [%rd6+176];
	xor.b32  	%r329, %r329, %r263;
$L__BB1_24:
	and.b32  	%r265, %r199, 512;
	setp.eq.s32 	%p13, %r265, 0;
	@%p13 bra 	$L__BB1_26;
	ld.global.u32 	%r266, [%rd6+180];
	xor.b32  	%r333, %r333, %r266;
	ld.global.u32 	%r267, [%rd6+184];
	xor.b32  	%r332, %r332, %r267;
	ld.global.u32 	%r268, [%rd6+188];
	xor.b32  	%r331, %r331, %r268;
	ld.global.u32 	%r269, [%rd6+192];
	xor.b32  	%r330, %r330, %r269;
	ld.global.u32 	%r270, [%rd6+196];
	xor.b32  	%r329, %r329, %r270;
$L__BB1_26:
	and.b32  	%r272, %r199, 1024;
	setp.eq.s32 	%p14, %r272, 0;
	@%p14 bra 	$L__BB1_28;
	ld.global.u32 	%r273, [%rd6+200];
	xor.b32  	%r333, %r333, %r273;
	ld.global.u32 	%r274, [%rd6+204];
	xor.b32  	%r332, %r332, %r274;
	ld.global.u32 	%r275, [%rd6+208];
	xor.b32  	%r331, %r331, %r275;
	ld.global.u32 	%r276, [%rd6+212];
	xor.b32  	%r330, %r330, %r276;
	ld.global.u32 	%r277, [%rd6+216];
	xor.b32  	%r329, %r329, %r277;
$L__BB1_28:
	and.b32  	%r279, %r199, 2048;
	setp.eq.s32 	%p15, %r279, 0;
	@%p15 bra 	$L__BB1_30;
	ld.global.u32 	%r280, [%rd6+220];
	xor.b32  	%r333, %r333, %r280;
	ld.global.u32 	%r281, [%rd6+224];
	xor.b32  	%r332, %r332, %r281;
	ld.global.u32 	%r282, [%rd6+228];
	xor.b32  	%r331, %r331, %r282;
	ld.global.u32 	%r283, [%rd6+232];
	xor.b32  	%r330, %r330, %r283;
	ld.global.u32 	%r284, [%rd6+236];
	xor.b32  	%r329, %r329, %r284;
$L__BB1_30:
	and.b32  	%r286, %r199, 4096;
	setp.eq.s32 	%p16, %r286, 0;
	@%p16 bra 	$L__BB1_32;
	ld.global.u32 	%r287, [%rd6+240];
	xor.b32  	%r333, %r333, %r287;
	ld.global.u32 	%r288, [%rd6+244];
	xor.b32  	%r332, %r332, %r288;
	ld.global.u32 	%r289, [%rd6+248];
	xor.b32  	%r331, %r331, %r289;
	ld.global.u32 	%r290, [%rd6+252];
	xor.b32  	%r330, %r330, %r290;
	ld.global.u32 	%r291, [%rd6+256];
	xor.b32  	%r329, %r329, %r291;
$L__BB1_32:
	and.b32  	%r293, %r199, 8192;
	setp.eq.s32 	%p17, %r293, 0;
	@%p17 bra 	$L__BB1_34;
	ld.global.u32 	%r294, [%rd6+260];
	xor.b32  	%r333, %r333, %r294;
	ld.global.u32 	%r295, [%rd6+264];
	xor.b32  	%r332, %r332, %r295;
	ld.global.u32 	%r296, [%rd6+268];
	xor.b32  	%r331, %r331, %r296;
	ld.global.u32 	%r297, [%rd6+272];
	xor.b32  	%r330, %r330, %r297;
	ld.global.u32 	%r298, [%rd6+276];
	xor.b32  	%r329, %r329, %r298;
$L__BB1_34:
	and.b32  	%r300, %r199, 16384;
	setp.eq.s32 	%p18, %r300, 0;
	@%p18 bra 	$L__BB1_36;
	ld.global.u32 	%r301, [%rd6+280];
	xor.b32  	%r333, %r333, %r301;
	ld.global.u32 	%r302, [%rd6+284];
	xor.b32  	%r332, %r332, %r302;
	ld.global.u32 	%r303, [%rd6+288];
	xor.b32  	%r331, %r331, %r303;
	ld.global.u32 	%r304, [%rd6+292];
	xor.b32  	%r330, %r330, %r304;
	ld.global.u32 	%r305, [%rd6+296];
	xor.b32  	%r329, %r329, %r305;
$L__BB1_36:
	and.b32  	%r307, %r199, 32768;
	setp.eq.s32 	%p19, %r307, 0;
	@%p19 bra 	$L__BB1_38;
	ld.global.u32 	%r308, [%rd6+300];
	xor.b32  	%r333, %r333, %r308;
	ld.global.u32 	%r309, [%rd6+304];
	xor.b32  	%r332, %r332, %r309;
	ld.global.u32 	%r310, [%rd6+308];
	xor.b32  	%r331, %r331, %r310;
	ld.global.u32 	%r311, [%rd6+312];
	xor.b32  	%r330, %r330, %r311;
	ld.global.u32 	%r312, [%rd6+316];
	xor.b32  	%r329, %r329, %r312;
$L__BB1_38:
	add.s32 	%r328, %r328, 16;
	setp.ne.s32 	%p20, %r328, 32;
	@%p20 bra 	$L__BB1_6;
	mad.lo.s32 	%r313, %r322, -31, %r11;
	add.s32 	%r322, %r313, 1;
	setp.ne.s32 	%p21, %r322, 5;
	@%p21 bra 	$L__BB1_5;
	st.global.u32 	[%rd2+4], %r333;
	st.global.u32 	[%rd2+8], %r332;
	st.global.u32 	[%rd2+12], %r331;
	st.global.u32 	[%rd2+16], %r330;
	st.global.u32 	[%rd2+20], %r329;
	add.s32 	%r316, %r316, 1;
	setp.lt.u32 	%p22, %r316, %r2;
	@%p22 bra 	$L__BB1_4;
$L__BB1_41:
	shr.u64 	%rd7, %rd21, 2;
	add.s32 	%r315, %r315, 1;
	setp.gt.u64 	%p23, %rd21, 3;
	mov.u64 	%rd21, %rd7;
	@%p23 bra 	$L__BB1_2;
$L__BB1_42:
	mov.b32 	%r314, 0;
	st.global.v2.u32 	[%rd2+24], {%r314, %r314};
	st.global.u32 	[%rd2+32], %r314;
	mov.b64 	%rd20, 0;
	st.global.u64 	[%rd2+40], %rd20;
	ret;

}
	// .globl	_Z18PrintSpringLengthsPdS_
.visible .entry _Z18PrintSpringLengthsPdS_(
	.param .u64 .ptr .align 1 _Z18PrintSpringLengthsPdS__param_0,
	.param .u64 .ptr .align 1 _Z18PrintSpringLengthsPdS__param_1
)
{
	.local .align 16 .b8 	__local_depot2[16];
	.reg .b64 	%SP;
	.reg .b64 	%SPL;
	.reg .b32 	%r<7>;
	.reg .b64 	%rd<12>;
	.reg .b64 	%fd<3>;

	mov.u64 	%SPL, __local_depot2;
	cvta.local.u64 	%SP, %SPL;
	ld.param.u64 	%rd1, [_Z18PrintSpringLengthsPdS__param_0];
	ld.param.u64 	%rd2, [_Z18PrintSpringLengthsPdS__param_1];
	cvta.to.global.u64 	%rd3, %rd2;
	cvta.to.global.u64 	%rd4, %rd1;
	add.u64 	%rd5, %SP, 0;
	add.u64 	%rd6, %SPL, 0;
	mov.u32 	%r1, %ctaid.x;
	mov.u32 	%r2, %ntid.x;
	mov.u32 	%r3, %tid.x;
	mad.lo.s32 	%r4, %r1, %r2, %r3;
	mul.wide.s32 	%rd7, %r4, 8;
	add.s64 	%rd8, %rd4, %rd7;
	ld.global.f64 	%fd1, [%rd8];
	add.s64 	%rd9, %rd3, %rd7;
	ld.global.f64 	%fd2, [%rd9];
	st.local.v2.f64 	[%rd6], {%fd1, %fd2};
	mov.u64 	%rd10, $str;
	cvta.global.u64 	%rd11, %rd10;
	{ // callseq 2, 0
	.param .b64 param0;
	st.param.b64 	[param0], %rd11;
	.param .b64 param1;
	st.param.b64 	[param1], %rd5;
	.param .b32 retval0;
	call.uni (retval0), 
	vprintf, 
	(
	param0, 
	param1
	);
	ld.param.b32 	%r5, [retval0];
	} // callseq 2
	ret;

}
.func  (.param .align 16 .b8 func_retval0[16]) __internal_trig_reduction_slowpathd(
	.param .b64 __internal_trig_reduction_slowpathd_param_0
)
{
	.local .align 8 .b8 	__local_depot3[40];
	.reg .b64 	%SP;
	.reg .b64 	%SPL;
	.reg .pred 	%p<10>;
	.reg .b32 	%r<47>;
	.reg .b64 	%rd<74>;
	.reg .b64 	%fd<5>;

	mov.u64 	%SPL, __local_depot3;
	ld.param.f64 	%fd4, [__internal_trig_reduction_slowpathd_param_0];
	add.u64 	%rd1, %SPL, 0;
	{
	.reg .b32 %temp; 
	mov.b64 	{%temp, %r1}, %fd4;
	}
	shr.u32 	%r2, %r1, 20;
	and.b32  	%r3, %r2, 2047;
	setp.eq.s32 	%p1, %r3, 2047;
	mov.b32 	%r46, 0;
	@%p1 bra 	$L__BB3_9;
	add.s32 	%r20, %r3, -1024;
	mov.b64 	%rd20, %fd4;
	shl.b64 	%rd2, %rd20, 11;
	shr.u32 	%r4, %r20, 6;
	sub.s32 	%r45, 15, %r4;
	sub.s32 	%r21, 19, %r4;
	setp.lt.u32 	%p2, %r20, 128;
	selp.b32 	%r6, 18, %r21, %p2;
	setp.ge.s32 	%p3, %r45, %r6;
	mov.b64 	%rd70, 0;
	@%p3 bra 	$L__BB3_4;
	add.s32 	%r23, %r6, %r4;
	neg.s32 	%r43, %r23;
	or.b64  	%rd3, %rd2, -9223372036854775808;
	mov.b64 	%rd70, 0;
	mov.b32 	%r42, 0;
	mov.u64 	%rd25, __cudart_i2opi_d;
	mov.u32 	%r44, %r45;
$L__BB3_3:
	.pragma "nounroll";
	mul.wide.s32 	%rd22, %r42, 8;
	add.s64 	%rd23, %rd1, %rd22;
	mul.wide.s32 	%rd24, %r44, 8;
	add.s64 	%rd26, %rd25, %rd24;
	ld.global.nc.u64 	%rd27, [%rd26];
	{
	.reg .u32 %r0, %r1, %r2, %r3, %alo, %ahi, %blo, %bhi, %clo, %chi;
	mov.b64 	{%alo,%ahi}, %rd27;
	mov.b64 	{%blo,%bhi}, %rd3;
	mov.b64 	{%clo,%chi}, %rd70;
	mad.lo.cc.u32 	%r0, %alo, %blo, %clo;
	madc.hi.cc.u32 	%r1, %alo, %blo, %chi;
	madc.hi.u32 	%r2, %alo, %bhi, 0;
	mad.lo.cc.u32 	%r1, %alo, %bhi, %r1;
	madc.hi.cc.u32 	%r2, %ahi, %blo, %r2;
	madc.hi.u32 	%r3, %ahi, %bhi, 0;
	mad.lo.cc.u32 	%r1, %ahi, %blo, %r1;
	madc.lo.cc.u32 	%r2, %ahi, %bhi, %r2;
	addc.u32 	%r3, %r3, 0;
	mov.b64 	%rd28, {%r0,%r1};
	mov.b64 	%rd70, {%r2,%r3};
	}
	st.local.u64 	[%rd23], %rd28;
	add.s32 	%r44, %r44, 1;
	add.s32 	%r43, %r43, 1;
	add.s32 	%r42, %r42, 1;
	setp.ne.s32 	%p4, %r43, -15;
	mov.u32 	%r45, %r6;
	@%p4 bra 	$L__BB3_3;
$L__BB3_4:
	cvt.s64.s32 	%rd29, %r45;
	cvt.u64.u32 	%rd30, %r4;
	add.s64 	%rd31, %rd30, %rd29;
	shl.b64 	%rd32, %rd31, 3;
	add.s64 	%rd33, %rd1, %rd32;
	st.local.u64 	[%rd33+-120], %rd70;
	and.b32  	%r15, %r2, 63;
	ld.local.u64 	%rd72, [%rd1+16];
	ld.local.u64 	%rd71, [%rd1+24];
	setp.eq.s32 	%p5, %r15, 0;
	@%p5 bra 	$L__BB3_6;
	shl.b64 	%rd34, %rd71, %r15;
	shr.u64 	%rd35, %rd72, 1;
	xor.b32  	%r24, %r15, 63;
	shr.u64 	%rd36, %rd35, %r24;
	or.b64  	%rd71, %rd34, %rd36;
	ld.local.u64 	%rd37, [%rd1+8];
	shl.b64 	%rd38, %rd72, %r15;
	shr.u64 	%rd39, %rd37, 1;
	shr.u64 	%rd40, %rd39, %r24;
	or.b64  	%rd72, %rd38, %rd40;
$L__BB3_6:
	and.b32  	%r25, %r1, -2147483648;
	shr.u64 	%rd41, %rd71, 62;
	cvt.u32.u64 	%r26, %rd41;
	mov.b64 	{%r27, %r28}, %rd71;
	mov.b64 	{%r29, %r30}, %rd72;
	shf.l.wrap.b32 	%r31, %r30, %r27, 2;
	shf.l.wrap.b32 	%r32, %r27, %r28, 2;
	mov.b64 	%rd42, {%r31, %r32};
	shl.b64 	%rd43, %rd72, 2;
	shr.u64 	%rd44, %rd42, 63;
	cvt.u32.u64 	%r33, %rd44;
	add.s32 	%r34, %r33, %r26;
	setp.eq.s32 	%p6, %r25, 0;
	neg.s32 	%r35, %r34;
	selp.b32 	%r46, %r34, %r35, %p6;
	setp.gt.s64 	%p7, %rd42, -1;
	mov.b64 	%rd45, 0;
	{
	.reg .u32 %r0, %r1, %r2, %r3, %a0, %a1, %a2, %a3, %b0, %b1, %b2, %b3;
	mov.b64 	{%a0,%a1}, %rd45;
	mov.b64 	{%a2,%a3}, %rd45;
	mov.b64 	{%b0,%b1}, %rd43;
	mov.b64 	{%b2,%b3}, %rd42;
	sub.cc.u32 	%r0, %a0, %b0;
	subc.cc.u32 	%r1, %a1, %b1;
	subc.cc.u32 	%r2, %a2, %b2;
	subc.u32 	%r3, %a3, %b3;
	mov.b64 	%rd46, {%r0,%r1};
	mov.b64 	%rd47, {%r2,%r3};
	}
	xor.b32  	%r36, %r25, -2147483648;
	selp.b64 	%rd73, %rd42, %rd47, %p7;
	selp.b64 	%rd14, %rd43, %rd46, %p7;
	selp.b32 	%r17, %r25, %r36, %p7;
	clz.b64 	%r37, %rd73;
	cvt.u64.u32 	%rd15, %r37;
	setp.eq.s32 	%p8, %r37, 0;
	@%p8 bra 	$L__BB3_8;
	cvt.u32.u64 	%r38, %rd15;
	and.b32  	%r39, %r38, 63;
	shl.b64 	%rd48, %rd73, %r39;
	shr.u64 	%rd49, %rd14, 1;
	not.b32 	%r40, %r38;
	and.b32  	%r41, %r40, 63;
	shr.u64 	%rd50, %rd49, %r41;
	or.b64  	%rd73, %rd48, %rd50;
$L__BB3_8:
	mov.b64 	%rd51, -3958705157555305931;
	{
	.reg .u32 %r0, %r1, %r2, %r3, %alo, %ahi, %blo, %bhi;
	mov.b64 	{%alo,%ahi}, %rd73;
	mov.b64 	{%blo,%bhi}, %rd51;
	mul.lo.u32 	%r0, %alo, %blo;
	mul.hi.u32 	%r1, %alo, %blo;
	mad.lo.cc.u32 	%r1, %alo, %bhi, %r1;
	madc.hi.u32 	%r2, %alo, %bhi, 0;
	mad.lo.cc.u32 	%r1, %ahi, %blo, %r1;
	madc.hi.cc.u32 	%r2, %ahi, %blo, %r2;
	madc.hi.u32 	%r3, %ahi, %bhi, 0;
	mad.lo.cc.u32 	%r2, %ahi, %bhi, %r2;
	addc.u32 	%r3, %r3, 0;
	mov.b64 	%rd52, {%r0,%r1};
	mov.b64 	%rd53, {%r2,%r3};
	}
	setp.gt.s64 	%p9, %rd53, 0;
	{
	.reg .u32 %r0, %r1, %r2, %r3, %a0, %a1, %a2, %a3, %b0, %b1, %b2, %b3;
	mov.b64 	{%a0,%a1}, %rd52;
	mov.b64 	{%a2,%a3}, %rd53;
	mov.b64 	{%b0,%b1}, %rd52;
	mov.b64 	{%b2,%b3}, %rd53;
	add.cc.u32 	%r0, %a0, %b0;
	addc.cc.u32 	%r1, %a1, %b1;
	addc.cc.u32 	%r2, %a2, %b2;
	addc.u32 	%r3, %a3, %b3;
	mov.b64 	%rd54, {%r0,%r1};
	mov.b64 	%rd55, {%r2,%r3};
	}
	selp.b64 	%rd56, %rd55, %rd53, %p9;
	selp.s64 	%rd57, -1, 0, %p9;
	sub.s64 	%rd58, %rd57, %rd15;
	cvt.u64.u32 	%rd59, %r17;
	shl.b64 	%rd60, %rd59, 32;
	add.s64 	%rd61, %rd56, 1;
	shr.u64 	%rd62, %rd61, 10;
	add.s64 	%rd63, %rd62, 1;
	shr.u64 	%rd64, %rd63, 1;
	shl.b64 	%rd65, %rd58, 52;
	add.s64 	%rd66, %rd65, %rd64;
	add.s64 	%rd67, %rd66, 4602678819172646912;
	or.b64  	%rd68, %rd67, %rd60;
	mov.b64 	%fd4, %rd68;
$L__BB3_9:
	st.param.f64 	[func_retval0], %fd4;
	st.param.b32 	[func_retval0+8], %r46;
	ret;

}


// ===== COMPILED SASS (sm_100) =====

	.target	sm_100

	.elftype	@"ET_EXEC"


//--------------------- .note.nv.tkinfo           --------------------------
	.section	.note.nv.tkinfo,"",@"SHT_NOTE"
	.sectionflags	@"SHF_NOTE_NV_TKINFO"
	.tkinfo
        /*0018*/ 	.word	0x00000002
        /*0030*/ 	.string	""
        /*0030*/ 	.string	"ptxas"
        /*0030*/ 	.string	"Cuda compilation tools, release 13.0, V13.0.88"
        /*0030*/ 	.string	"Build cuda_13.0.r13.0/compiler.36424714_0"
        /*0030*/ 	.string	"-arch sm_100 -m 64 "



//--------------------- .note.nv.cuinfo           --------------------------
	.section	.note.nv.cuinfo,"",@"SHT_NOTE"
	.sectionflags	@"SHF_NOTE_NV_CUINFO"
        /*0018*/ 	.short	0x0002
        /*001a*/ 	.short	0x0064
        /*001c*/ 	.short	0x0082
	.zero		2


//--------------------- .nv.info                  --------------------------
	.section	.nv.info,"",@"SHT_CUDA_INFO"
	.align	4


	//----- nvinfo : EIATTR_REGCOUNT
	.align		4
        /*0000*/ 	.byte	0x04, 0x2f
        /*0002*/ 	.short	(.L_18 - .L_17)
	.align		4
.L_17:
        /*0004*/ 	.word	index@(_Z11Micro_StepsPdS_PiP17curandStateXORWOWS2_S_S_d)
        /*0008*/ 	.word	0x0000003c


	//----- nvinfo : EIATTR_FRAME_SIZE
	.align		4
.L_18:
        /*000c*/ 	.byte	0x04, 0x11
        /*000e*/ 	.short	(.L_20 - .L_19)
	.align		4
.L_19:
        /*0010*/ 	.word	index@($_Z11Micro_StepsPdS_PiP17curandStateXORWOWS2_S_S_d$__internal_trig_reduction_slowpathd)
        /*0014*/ 	.word	0x00000028


	//----- nvinfo : EIATTR_FRAME_SIZE
	.align		4
.L_20:
        /*0018*/ 	.byte	0x04, 0x11
        /*001a*/ 	.short	(.L_22 - .L_21)
	.align		4
.L_21:
        /*001c*/ 	.word	index@($__internal_0_$__cuda_sm20_dsqrt_rn_f64_mediumpath_v1)
        /*0020*/ 	.word	0x00000028


	//----- nvinfo : EIATTR_FRAME_SIZE
	.align		4
.L_22:
        /*0024*/ 	.byte	0x04, 0x11
        /*0026*/ 	.short	(.L_24 - .L_23)
	.align		4
.L_23:
        /*0028*/ 	.word	index@(_Z11Micro_StepsPdS_PiP17curandStateXORWOWS2_S_S_d)
        /*002c*/ 	.word	0x00000028


	//----- nvinfo : EIATTR_REGCOUNT
	.align		4
.L_24:
        /*0030*/ 	.byte	0x04, 0x2f
        /*0032*/ 	.short	(.L_26 - .L_25)
	.align		4
.L_25:
        /*0034*/ 	.word	index@(_Z13RandomGenInitPjP17curandStateXORWOW)
        /*0038*/ 	.word	0x0000001f


	//----- nvinfo : EIATTR_FRAME_SIZE
	.align		4
.L_26:
        /*003c*/ 	.byte	0x04, 0x11
        /*003e*/ 	.short	(.L_28 - .L_27)
	.align		4
.L_27:
        /*0040*/ 	.word	index@(_Z13RandomGenInitPjP17curandStateXORWOW)
        /*0044*/ 	.word	0x00000000


	//----- nvinfo : EIATTR_REGCOUNT
	.align		4
.L_28:
        /*0048*/ 	.byte	0x04, 0x2f
        /*004a*/ 	.short	(.L_30 - .L_29)
	.align		4
.L_29:
        /*004c*/ 	.word	index@(_Z18PrintSpringLengthsPdS_)
        /*0050*/ 	.word	0x00000018


	//----- nvinfo : EIATTR_FRAME_SIZE
	.align		4
.L_30:
        /*0054*/ 	.byte	0x04, 0x11
        /*0056*/ 	.short	(.L_32 - .L_31)
	.align		4
.L_31:
        /*0058*/ 	.word	index@(_Z18PrintSpringLengthsPdS_)
        /*005c*/ 	.word	0x00000010


	//----- nvinfo : EIATTR_MIN_STACK_SIZE
	.align		4
.L_32:
        /*0060*/ 	.byte	0x04, 0x12
        /*0062*/ 	.short	(.L_34 - .L_33)
	.align		4
.L_33:
        /*0064*/ 	.word	index@(_Z18PrintSpringLengthsPdS_)
        /*0068*/ 	.word	0x00000010


	//----- nvinfo : EIATTR_MIN_STACK_SIZE
	.align		4
.L_34:
        /*006c*/ 	.byte	0x04, 0x12
        /*006e*/ 	.short	(.L_36 - .L_35)
	.align		4
.L_35:
        /*0070*/ 	.word	index@(_Z13RandomGenInitPjP17curandStateXORWOW)
        /*0074*/ 	.word	0x00000000


	//----- nvinfo : EIATTR_MIN_STACK_SIZE
	.align		4
.L_36:
        /*0078*/ 	.byte	0x04, 0x12
        /*007a*/ 	.short	(.L_38 - .L_37)
	.align		4
.L_37:
        /*007c*/ 	.word	index@(_Z11Micro_StepsPdS_PiP17curandStateXORWOWS2_S_S_d)
        /*0080*/ 	.word	0x00000028
.L_38:


//--------------------- .nv.compat                --------------------------
	.section	.nv.compat,"",@"SHT_CUDA_COMPAT_INFO"
	.align	4
        /*0000*/ 	.byte	0x02, 0x09, 0x00, 0x00, 0x02, 0x02, 0x01, 0x00, 0x02, 0x05, 0x05, 0x00, 0x03, 0x07, 0x01, 0x01
        /*0010*/ 	.byte	0x02, 0x03, 0x00, 0x00, 0x02, 0x06, 0x01, 0x00, 0x04, 0x0b, 0x08, 0x00, 0x01, 0x00, 0x00, 0x00
        /*0020*/ 	.byte	0x00, 0x00, 0x00, 0x00


//--------------------- .nv.info._Z18PrintSpringLengthsPdS_ --------------------------
	.section	.nv.info._Z18PrintSpringLengthsPdS_,"",@"SHT_CUDA_INFO"
	.sectionflags	@""
	.align	4


	//----- nvinfo : EIATTR_CUDA_API_VERSION
	.align		4
        /*0000*/ 	.byte	0x04, 0x37
        /*0002*/ 	.short	(.L_40 - .L_39)
.L_39:
        /*0004*/ 	.word	0x00000082


	//----- nvinfo : EIATTR_KPARAM_INFO
	.align		4
.L_40:
        /*0008*/ 	.byte	0x04, 0x17
        /*000a*/ 	.short	(.L_42 - .L_41)
.L_41:
        /*000c*/ 	.word	0x00000000
        /*0010*/ 	.short	0x0001
        /*0012*/ 	.short	0x0008
        /*0014*/ 	.byte	0x00, 0xf5, 0x21, 0x00


	//----- nvinfo : EIATTR_KPARAM_INFO
	.align		4
.L_42:
        /*0018*/ 	.byte	0x04, 0x17
        /*001a*/ 	.short	(.L_44 - .L_43)
.L_43:
        /*001c*/ 	.word	0x00000000
        /*0020*/ 	.short	0x0000
        /*0022*/ 	.short	0x0000
        /*0024*/ 	.byte	0x00, 0xf5, 0x21, 0x00


	//----- nvinfo : EIATTR_SPARSE_MMA_MASK
	.align		4
.L_44:
        /*0028*/ 	.byte	0x03, 0x50
        /*002a*/ 	.short	0x0000


	//----- nvinfo : EIATTR_MAXREG_COUNT
	.align		4
        /*002c*/ 	.byte	0x03, 0x1b
        /*002e*/ 	.short	0x00ff


	//----- nvinfo : EIATTR_EXTERNS
	.align		4
        /*0030*/ 	.byte	0x04, 0x0f
        /*0032*/ 	.short	(.L_46 - .L_45)


	//   ....[0]....
	.align		4
.L_45:
        /*0034*/ 	.word	index@(vprintf)


	//----- nvinfo : EIATTR_MERCURY_ISA_VERSION
	.align		4
.L_46:
        /*0038*/ 	.byte	0x03, 0x5f
        /*003a*/ 	.short	0x0101


	//----- nvinfo : EIATTR_VRC_CTA_INIT_COUNT
	.align		4
        /*003c*/ 	.byte	0x02, 0x4a
	.zero		1
	.zero		1


	//----- nvinfo : EIATTR_SYSCALL_OFFSETS
	.align		4
        /*0040*/ 	.byte	0x04, 0x46
        /*0042*/ 	.short	(.L_48 - .L_47)


	//   ....[0]....
.L_47:
        /*0044*/ 	.word	0x00000180


	//----- nvinfo : EIATTR_EXIT_INSTR_OFFSETS
	.align		4
.L_48:
        /*0048*/ 	.byte	0x04, 0x1c
        /*004a*/ 	.short	(.L_50 - .L_49)


	//   ....[0]....
.L_49:
        /*004c*/ 	.word	0x00000190


	//----- nvinfo : EIATTR_CBANK_PARAM_SIZE
	.align		4
.L_50:
        /*0050*/ 	.byte	0x03, 0x19
        /*0052*/ 	.short	0x0010


	//----- nvinfo : EIATTR_PARAM_CBANK
	.align		4
        /*0054*/ 	.byte	0x04, 0x0a
        /*0056*/ 	.short	(.L_52 - .L_51)
	.align		4
.L_51:
        /*0058*/ 	.word	index@(.nv.constant0._Z18PrintSpringLengthsPdS_)
        /*005c*/ 	.short	0x0380
        /*005e*/ 	.short	0x0010


	//----- nvinfo : EIATTR_SW_WAR
	.align		4
.L_52:
        /*0060*/ 	.byte	0x04, 0x36
        /*0062*/ 	.short	(.L_54 - .L_53)
.L_53:
        /*0064*/ 	.word	0x00000008
.L_54:


//--------------------- .nv.info._Z13RandomGenInitPjP17curandStateXORWOW --------------------------
	.section	.nv.info._Z13RandomGenInitPjP17curandStateXORWOW,"",@"SHT_CUDA_INFO"
	.sectionflags	@""
	.align	4


	//----- nvinfo : EIATTR_CUDA_API_VERSION
	.align		4
        /*0000*/ 	.byte	0x04, 0x37
        /*0002*/ 	.short	(.L_56 - .L_55)
.L_55:
        /*0004*/ 	.word	0x00000082


	//----- nvinfo : EIATTR_KPARAM_INFO
	.align		4
.L_56:
        /*0008*/ 	.byte	0x04, 0x17
        /*000a*/ 	.short	(.L_58 - .L_57)
.L_57:
        /*000c*/ 	.word	0x00000000
        /*0010*/ 	.short	0x0001
        /*0012*/ 	.short	0x0008
        /*0014*/ 	.byte	0x00, 0xf5, 0x21, 0x00


	//----- nvinfo : EIATTR_KPARAM_INFO
	.align		4
.L_58:
        /*0018*/ 	.byte	0x04, 0x17
        /*001a*/ 	.short	(.L_60 - .L_59)
.L_59:
        /*001c*/ 	.word	0x00000000
        /*0020*/ 	.short	0x0000
        /*0022*/ 	.short	0x0000
        /*0024*/ 	.byte	0x00, 0xf5, 0x21, 0x00


	//----- nvinfo : EIATTR_SPARSE_MMA_MASK
	.align		4
.L_60:
        /*0028*/ 	.byte	0x03, 0x50
        /*002a*/ 	.short	0x0000


	//----- nvinfo : EIATTR_MAXREG_COUNT
	.align		4
        /*002c*/ 	.byte	0x03, 0x1b
        /*002e*/ 	.short	0x00ff


	//----- nvinfo : EIATTR_MERCURY_ISA_VERSION
	.align		4
        /*0030*/ 	.byte	0x03, 0x5f
        /*0032*/ 	.short	0x0101


	//----- nvinfo : EIATTR_VRC_CTA_INIT_COUNT
	.align		4
        /*0034*/ 	.byte	0x02, 0x4a
	.zero		1
	.zero		1


	//----- nvinfo : EIATTR_EXIT_INSTR_OFFSETS
	.align		4
        /*0038*/ 	.byte	0x04, 0x1c
        /*003a*/ 	.short	(.L_62 - .L_61)


	//   ....[0]....
.L_61:
        /*003c*/ 	.word	0x00000ed0


	//----- nvinfo : EIATTR_CRS_STACK_SIZE
	.align		4
.L_62:
        /*0040*/ 	.byte	0x04, 0x1e
        /*0042*/ 	.short	(.L_64 - .L_63)
.L_63:
        /*0044*/ 	.word	0x00000000


	//----- nvinfo : EIATTR_CBANK_PARAM_SIZE
	.align		4
.L_64:
        /*0048*/ 	.byte	0x03, 0x19
        /*004a*/ 	.short	0x0010


	//----- nvinfo : EIATTR_PARAM_CBANK
	.align		4
        /*004c*/ 	.byte	0x04, 0x0a
        /*004e*/ 	.short	(.L_66 - .L_65)
	.align		4
.L_65:
        /*0050*/ 	.word	index@(.nv.constant0._Z13RandomGenInitPjP17curandStateXORWOW)
        /*0054*/ 	.short	0x0380
        /*0056*/ 	.short	0x0010


	//----- nvinfo : EIATTR_SW_WAR
	.align		4
.L_66:
        /*0058*/ 	.byte	0x04, 0x36
        /*005a*/ 	.short	(.L_68 - .L_67)
.L_67:
        /*005c*/ 	.word	0x00000008
.L_68:


//--------------------- .nv.info._Z11Micro_StepsPdS_PiP17curandStateXORWOWS2_S_S_d --------------------------
	.section	.nv.info._Z11Micro_StepsPdS_PiP17curandStateXORWOWS2_S_S_d,"",@"SHT_CUDA_INFO"
	.sectionflags	@""
	.align	4


	//----- nvinfo : EIATTR_CUDA_API_VERSION
	.align		4
        /*0000*/ 	.byte	0x04, 0x37
        /*0002*/ 	.short	(.L_70 - .L_69)
.L_69:
        /*0004*/ 	.word	0x00000082


	//----- nvinfo : EIATTR_KPARAM_INFO
	.align		4
.L_70:
        /*0008*/ 	.byte	0x04, 0x17
        /*000a*/ 	.short	(.L_72 - .L_71)
.L_71:
        /*000c*/ 	.word	0x00000000
        /*0010*/ 	.short	0x0007
        /*0012*/ 	.short	0x0038
        /*0014*/ 	.byte	0x00, 0xf0, 0x21, 0x00


	//----- nvinfo : EIATTR_KPARAM_INFO
	.align		4
.L_72:
        /*0018*/ 	.byte	0x04, 0x17
        /*001a*/ 	.short	(.L_74 - .L_73)
.L_73:
        /*001c*/ 	.word	0x00000000
        /*0020*/ 	.short	0x0006
        /*0022*/ 	.short	0x0030
        /*0024*/ 	.byte	0x00, 0xf5, 0x21, 0x00


	//----- nvinfo : EIATTR_KPARAM_INFO
	.align		4
.L_74:
        /*0028*/ 	.byte	0x04, 0x17
        /*002a*/ 	.short	(.L_76 - .L_75)
.L_75:
        /*002c*/ 	.word	0x00000000
        /*0030*/ 	.short	0x0005
        /*0032*/ 	.short	0x0028
        /*0034*/ 	.byte	0x00, 0xf5, 0x21, 0x00


	//----- nvinfo : EIATTR_KPARAM_INFO
	.align		4
.L_76:
        /*0038*/ 	.byte	0x04, 0x17
        /*003a*/ 	.short	(.L_78 - .L_77)
.L_77:
        /*003c*/ 	.word	0x00000000
        /*0040*/ 	.short	0x0004
        /*0042*/ 	.short	0x0020
        /*0044*/ 	.byte	0x00, 0xf5, 0x21, 0x00


	//----- nvinfo : EIATTR_KPARAM_INFO
	.align		4
.L_78:
        /*0048*/ 	.byte	0x04, 0x17
        /*004a*/ 	.short	(.L_80 - .L_79)
.L_79:
        /*004c*/ 	.word	0x00000000
        /*0050*/ 	.short	0x0003
        /*0052*/ 	.short	0x0018
        /*0054*/ 	.byte	0x00, 0xf5, 0x21, 0x00


	//----- nvinfo : EIATTR_KPARAM_INFO
	.align		4
.L_80:
        /*0058*/ 	.byte	0x04, 0x17
        /*005a*/ 	.short	(.L_82 - .L_81)
.L_81:
        /*005c*/ 	.word	0x00000000
        /*0060*/ 	.short	0x0002
        /*0062*/ 	.short	0x0010
        /*0064*/ 	.byte	0x00, 0xf5, 0x21, 0x00


	//----- nvinfo : EIATTR_KPARAM_INFO
	.align		4
.L_82:
        /*0068*/ 	.byte	0x04, 0x17
        /*006a*/ 	.short	(.L_84 - .L_83)
.L_83:
        /*006c*/ 	.word	0x00000000
        /*0070*/ 	.short	0x0001
        /*0072*/ 	.short	0x0008
        /*0074*/ 	.byte	0x00, 0xf5, 0x21, 0x00


	//----- nvinfo : EIATTR_KPARAM_INFO
	.align		4
.L_84:
        /*0078*/ 	.byte	0x04, 0x17
        /*007a*/ 	.short	(.L_86 - .L_85)
.L_85:
        /*007c*/ 	.word	0x00000000
        /*0080*/ 	.short	0x0000
        /*0082*/ 	.short	0x0000
        /*0084*/ 	.byte	0x00, 0xf5, 0x21, 0x00


	//----- nvinfo : EIATTR_SPARSE_MMA_MASK
	.align		4
.L_86:
        /*0088*/ 	.byte	0x03, 0x50
        /*008a*/ 	.short	0x0000


	//----- nvinfo : EIATTR_MAXREG_COUNT
	.align		4
        /*008c*/ 	.byte	0x03, 0x1b
        /*008e*/ 	.short	0x00ff


	//----- nvinfo : EIATTR_MERCURY_ISA_VERSION
	.align		4
        /*0090*/ 	.byte	0x03, 0x5f
        /*0092*/ 	.short	0x0101


	//----- nvinfo : EIATTR_VRC_CTA_INIT_COUNT
	.align		4
        /*0094*/ 	.byte	0x02, 0x4a
	.zero		1
	.zero		1


	//----- nvinfo : EIATTR_EXIT_INSTR_OFFSETS
	.align		4
        /*0098*/ 	.byte	0x04, 0x1c
        /*009a*/ 	.short	(.L_88 - .L_87)


	//   ....[0]....
.L_87:
        /*009c*/ 	.word	0x000021c0


	//----- nvinfo : EIATTR_CRS_STACK_SIZE
	.align		4
.L_88:
        /*00a0*/ 	.byte	0x04, 0x1e
        /*00a2*/ 	.short	(.L_90 - .L_89)
.L_89:
        /*00a4*/ 	.word	0x00000000


	//----- nvinfo : EIATTR_CBANK_PARAM_SIZE
	.align		4
.L_90:
        /*00a8*/ 	.byte	0x03, 0x19
        /*00aa*/ 	.short	0x0040


	//----- nvinfo : EIATTR_PARAM_CBANK
	.align		4
        /*00ac*/ 	.byte	0x04, 0x0a
        /*00ae*/ 	.short	(.L_92 - .L_91)
	.align		4
.L_91:
        /*00b0*/ 	.word	index@(.nv.constant0._Z11Micro_StepsPdS_PiP17curandStateXORWOWS2_S_S_d)
        /*00b4*/ 	.short	0x0380
        /*00b6*/ 	.short	0x0040


	//----- nvinfo : EIATTR_SW_WAR
	.align		4
.L_92:
        /*00b8*/ 	.byte	0x04, 0x36
        /*00ba*/ 	.short	(.L_94 - .L_93)
.L_93:
        /*00bc*/ 	.word	0x00000008
.L_94:


//--------------------- .nv.callgraph             --------------------------
	.section	.nv.callgraph,"",@"SHT_CUDA_CALLGRAPH"
	.align	4
	.sectionentsize	8
	.align		4
        /*0000*/ 	.word	0x00000000
	.align		4
        /*0004*/ 	.word	0xffffffff
	.align		4
        /*0008*/ 	.word	index@(_Z18PrintSpringLengthsPdS_)
	.align		4
        /*000c*/ 	.word	index@(vprintf)
	.align		4
        /*0010*/ 	.word	0x00000000
	.align		4
        /*0014*/ 	.word	0xfffffffe
	.align		4
        /*0018*/ 	.word	0x00000000
	.align		4
        /*001c*/ 	.word	0xfffffffd
	.align		4
        /*0020*/ 	.word	0x00000000
	.align		4
        /*0024*/ 	.word	0xfffffffc


//--------------------- .nv.constant4             --------------------------
	.section	.nv.constant4,"a",@progbits
	.align	8
	.align		8
.nv.constant4:
        /*0000*/ 	.dword	vprintf
	.align		8
        /*0008*/ 	.dword	precalc_xorwow_matrix
	.align		8
        /*0010*/ 	.dword	precalc_xorwow_offset_matrix
	.align		8
        /*0018*/ 	.dword	mrg32k3aM1
	.align		8
        /*0020*/ 	.dword	mrg32k3aM2
	.align		8
        /*0028*/ 	.dword	mrg32k3aM1SubSeq
	.align		8
        /*0030*/ 	.dword	mrg32k3aM2SubSeq
	.align		8
        /*0038*/ 	.dword	mrg32k3aM1Seq
	.align		8
        /*0040*/ 	.dword	mrg32k3aM2Seq
	.align		8
        /*0048*/ 	.dword	devStepSizeMicro
	.align		8
        /*0050*/ 	.dword	devTimeStepsMicro
	.align		8
        /*0058*/ 	.dword	devFlowRate
	.align		8
        /*0060*/ 	.dword	devMaxSpringLength
	.align		8
        /*0068*/ 	.dword	devFreq
	.align		8
        /*0070*/ 	.dword	$str
	.align		8
        /*0078*/ 	.dword	__cudart_i2opi_d
	.align		8
        /*0080*/ 	.dword	__cudart_sin_cos_coeffs


//--------------------- .nv.constant3             --------------------------
	.section	.nv.constant3,"a",@progbits
	.align	8
.nv.constant3:
	.type		__cr_lgamma_table,@object
	.size		__cr_lgamma_table,(.L_8 - __cr_lgamma_table)
__cr_lgamma_table:
        /*0000*/ 	.byte	0x00, 0x00, 0x00, 0x00, 0x00, 0x00, 0x00, 0x00, 0x00, 0x00, 0x00, 0x00, 0x00, 0x00, 0x00, 0x00
        /*0010*/ 	.byte	0xef, 0x39, 0xfa, 0xfe, 0x42, 0x2e, 0xe6, 0x3f, 0x02, 0x20, 0x2a, 0xfa, 0x0b, 0xab, 0xfc, 0x3f
        /*0020*/ 	.byte	0xf9, 0x2c, 0x92, 0x7c, 0xa7, 0x6c, 0x09, 0x40, 0xc9, 0x79, 0x44, 0x3c, 0x64, 0x26, 0x13, 0x40
        /*0030*/ 	.byte	0xca, 0x01, 0xcf, 0x3a, 0x27, 0x51, 0x1a, 0x40, 0x30, 0xcc, 0x2d, 0xf3, 0xe1, 0x0c, 0x21, 0x40
        /*0040*/ 	.byte	0x0d, 0xb7, 0xfc, 0x82, 0x8e, 0x35, 0x25, 0x40
.L_8:


//--------------------- .text._Z18PrintSpringLengthsPdS_ --------------------------
	.section	.text._Z18PrintSpringLengthsPdS_,"ax",@progbits
	.align	128
        .global         _Z18PrintSpringLengthsPdS_
        .type           _Z18PrintSpringLengthsPdS_,@function
        .size           _Z18PrintSpringLengthsPdS_,(.L_x_43 - _Z18PrintSpringLengthsPdS_)
        .other          _Z18PrintSpringLengthsPdS_,@"STO_CUDA_ENTRY STV_DEFAULT"
_Z18PrintSpringLengthsPdS_:
.text._Z18PrintSpringLengthsPdS_:
[----:B------:R-:W0:Y:S01]  /*0000*/  LDC R1, c[0x0][0x37c] ;  /* 0x0000df00ff017b82 */ /* 0x000e220000000800 */
[----:B------:R-:W1:Y:S01]  /*0010*/  S2R R0, SR_TID.X ;  /* 0x0000000000007919 */ /* 0x000e620000002100 */
[----:B------:R-:W2:Y:S06]  /*0020*/  LDCU UR6, c[0x0][0x2fc] ;  /* 0x00005f80ff0677ac */ /* 0x000eac0008000800 */
[----:B------:R-:W1:Y:S01]  /*0030*/  S2UR UR7, SR_CTAID.X ;  /* 0x00000000000779c3 */ /* 0x000e620000002500 */
[----:B0-----:R-:W-:Y:S01]  /*0040*/  VIADD R1, R1, 0xfffffff0 ;  /* 0xfffffff001017836 */ /* 0x001fe20000000000 */
[----:B------:R-:W0:Y:S01]  /*0050*/  LDCU.64 UR4, c[0x0][0x358] ;  /* 0x00006b00ff0477ac */ /* 0x000e220008000a00 */
[----:B------:R-:W3:Y:S05]  /*0060*/  LDCU.64 UR8, c[0x4][0x70] ;  /* 0x01000e00ff0877ac */ /* 0x000eea0008000a00 */
[----:B------:R-:W1:Y:S08]  /*0070*/  LDC R5, c[0x0][0x360] ;  /* 0x0000d800ff057b82 */ /* 0x000e700000000800 */
[----:B------:R-:W4:Y:S08]  /*0080*/  LDC.64 R10, c[0x0][0x388] ;  /* 0x0000e200ff0a7b82 */ /* 0x000f300000000a00 */
[----:B------:R-:W5:Y:S01]  /*0090*/  LDC.64 R2, c[0x0][0x380] ;  /* 0x0000e000ff027b82 */ /* 0x000f620000000a00 */
[----:B-1----:R-:W-:-:S04]  /*00a0*/  IMAD R5, R5, UR7, R0 ;  /* 0x0000000705057c24 */ /* 0x002fc8000f8e0200 */
[----:B----4-:R-:W-:-:S06]  /*00b0*/  IMAD.WIDE R10, R5, 0x8, R10 ;  /* 0x00000008050a7825 */ /* 0x010fcc00078e020a */
[----:B0-----:R-:W4:Y:S01]  /*00c0*/  LDG.E.64 R10, desc[UR4][R10.64] ;  /* 0x000000040a0a7981 */ /* 0x001f22000c1e1b00 */
[----:B-----5:R-:W-:-:S05]  /*00d0*/  IMAD.WIDE R2, R5, 0x8, R2 ;  /* 0x0000000805027825 */ /* 0x020fca00078e0202 */
[----:B------:R-:W4:Y:S01]  /*00e0*/  LDG.E.64 R8, desc[UR4][R2.64] ;  /* 0x0000000402087981 */ /* 0x000f22000c1e1b00 */
[----:B------:R-:W-:Y:S01]  /*00f0*/  MOV R0, 0x0 ;  /* 0x0000000000007802 */ /* 0x000fe20000000f00 */
[----:B------:R-:W0:Y:S03]  /*0100*/  LDCU UR4, c[0x0][0x2f8] ;  /* 0x00005f00ff0477ac */ /* 0x000e260008000800 */
[----:B------:R1:W1:Y:S01]  /*0110*/  LDC.64 R12, c[0x4][R0] ;  /* 0x01000000000c7b82 */ /* 0x0002620000000a00 */
[----:B---3--:R-:W-:Y:S01]  /*0120*/  IMAD.U32 R4, RZ, RZ, UR8 ;  /* 0x00000008ff047e24 */ /* 0x008fe2000f8e00ff */
[----:B------:R-:W-:Y:S02]  /*0130*/  MOV R5, UR9 ;  /* 0x0000000900057c02 */ /* 0x000fe40008000f00 */
[----:B0-----:R-:W-:-:S04]  /*0140*/  IADD3 R6, P0, PT, R1, UR4, RZ ;  /* 0x0000000401067c10 */ /* 0x001fc8000ff1e0ff */
[----:B--2---:R-:W-:Y:S01]  /*0150*/  IADD3.X R7, PT, PT, RZ, UR6, RZ, P0, !PT ;  /* 0x00000006ff077c10 */ /* 0x004fe200087fe4ff */
[----:B-1--4-:R0:W-:Y:S08]  /*0160*/  STL.128 [R1], R8 ;  /* 0x0000000801007387 */ /* 0x0121f00000100c00 */
[----:B------:R-:W-:-:S07]  /*0170*/  LEPC R20, `(.L_x_0) ;  /* 0x000000001014794e */ /* 0x000fce0000000000 */
[----:B0-----:R-:W-:Y:S05]  /*0180*/  CALL.ABS.NOINC R12 ;  /* 0x000000000c007343 */ /* 0x001fea0003c00000 */
.L_x_0:
[----:B------:R-:W-:Y:S05]  /*0190*/  EXIT ;  /* 0x000000000000794d */ /* 0x000fea0003800000 */
.L_x_1:
[----:B------:R-:W-:-:S00]  /*01a0*/  BRA `(.L_x_1) ;  /* 0xfffffffc00fc7947 */ /* 0x000fc0000383ffff */
[----:B------:R-:W-:-:S00]  /*01b0*/  NOP ;  /* 0x0000000000007918 */ /* 0x000fc00000000000 */
        /* <DEDUP_REMOVED lines=12> */
.L_x_43:


//--------------------- .text._Z13RandomGenInitPjP17curandStateXORWOW --------------------------
	.section	.text._Z13RandomGenInitPjP17curandStateXORWOW,"ax",@progbits
	.align	128
        .global         _Z13RandomGenInitPjP17curandStateXORWOW
        .type           _Z13RandomGenInitPjP17curandStateXORWOW,@function
        .size           _Z13RandomGenInitPjP17curandStateXORWOW,(.L_x_44 - _Z13RandomGenInitPjP17curandStateXORWOW)
        .other          _Z13RandomGenInitPjP17curandStateXORWOW,@"STO_CUDA_ENTRY STV_DEFAULT"
_Z13RandomGenInitPjP17curandStateXORWOW:
.text._Z13RandomGenInitPjP17curandStateXORWOW:
[----:B------:R-:W-:Y:S01]  /*0000*/  LDC R1, c[0x0][0x37c] ;  /* 0x0000df00ff017b82 */ /* 0x000fe20000000800 */
[----:B------:R-:W0:Y:S07]  /*0010*/  S2R R0, SR_TID.X ;  /* 0x0000000000007919 */ /* 0x000e2e0000002100 */
[----:B------:R-:W0:Y:S01]  /*0020*/  S2UR UR6, SR_CTAID.X ;  /* 0x00000000000679c3 */ /* 0x000e220000002500 */
[----:B------:R-:W1:Y:S07]  /*0030*/  LDCU.64 UR4, c[0x0][0x358] ;  /* 0x00006b00ff0477ac */ /* 0x000e6e0008000a00 */
[----:B------:R-:W0:Y:S08]  /*0040*/  LDC R13, c[0x0][0x360] ;  /* 0x0000d800ff0d7b82 */ /* 0x000e300000000800 */
[----:B------:R-:W2:Y:S08]  /*0050*/  LDC.64 R2, c[0x0][0x380] ;  /* 0x0000e000ff027b82 */ /* 0x000eb00000000a00 */
[----:B------:R-:W3:Y:S01]  /*0060*/  LDC.64 R6, c[0x0][0x388] ;  /* 0x0000e200ff067b82 */ /* 0x000ee20000000a00 */
[----:B0-----:R-:W-:-:S04]  /*0070*/  IMAD R13, R13, UR6, R0 ;  /* 0x000000060d0d7c24 */ /* 0x001fc8000f8e0200 */
[----:B--2---:R-:W-:-:S06]  /*0080*/  IMAD.WIDE R2, R13, 0x4, R2 ;  /* 0x000000040d027825 */ /* 0x004fcc00078e0202 */
[----:B-1----:R-:W2:Y:S01]  /*0090*/  LDG.E R2, desc[UR4][R2.64] ;  /* 0x0000000402027981 */ /* 0x002ea2000c1e1900 */
[----:B------:R-:W-:Y:S01]  /*00a0*/  IMAD.MOV.U32 R9, RZ, RZ, -0x75bd8fc ;  /* 0xf8a42704ff097424 */ /* 0x000fe200078e00ff */
[C---:B------:R-:W-:Y:S01]  /*00b0*/  ISETP.NE.AND P0, PT, R13.reuse, RZ, PT ;  /* 0x000000ff0d00720c */ /* 0x040fe20003f05270 */
[----:B------:R-:W-:Y:S01]  /*00c0*/  IMAD.MOV.U32 R10, RZ, RZ, -0x23270784 ;  /* 0xdcd8f87cff0a7424 */ /* 0x000fe200078e00ff */
[----:B------:R-:W-:Y:S01]  /*00d0*/  BSSY.RECONVERGENT B0, `(.L_x_2) ;  /* 0x00000dc000007945 */ /* 0x000fe20003800200 */
[----:B---3--:R-:W-:Y:S01]  /*00e0*/  IMAD.WIDE R6, R13, 0x30, R6 ;  /* 0x000000300d067825 */ /* 0x008fe200078e0206 */
[----:B--2---:R-:W-:-:S05]  /*00f0*/  LOP3.LUT R0, R2, 0xaad26b49, RZ, 0x3c, !PT ;  /* 0xaad26b4902007812 */ /* 0x004fca00078e3cff */
[----:B------:R-:W-:-:S04]  /*0100*/  IMAD R0, R0, 0x4182bed5, RZ ;  /* 0x4182bed500007824 */ /* 0x000fc800078e02ff */
[C---:B------:R-:W-:Y:S01]  /*0110*/  VIADD R4, R0.reuse, 0xd9f6dc18 ;  /* 0xd9f6dc1800047836 */ /* 0x040fe20000000000 */
[C---:B------:R-:W-:Y:S01]  /*0120*/  LOP3.LUT R8, R0.reuse, 0x159a55e5, RZ, 0x3c, !PT ;  /* 0x159a55e500087812 */ /* 0x040fe200078e3cff */
[C---:B------:R-:W-:Y:S02]  /*0130*/  VIADD R5, R0.reuse, 0x75bcd15 ;  /* 0x075bcd1500057836 */ /* 0x040fe40000000000 */
[----:B------:R-:W-:Y:S02]  /*0140*/  VIADD R11, R0, 0x583f19 ;  /* 0x00583f19000b7836 */ /* 0x000fe40000000000 */
[----:B------:R0:W-:Y:S04]  /*0150*/  STG.E.64 desc[UR4][R6.64+0x8], R8 ;  /* 0x0000080806007986 */ /* 0x0001e8000c101b04 */
[----:B------:R0:W-:Y:S04]  /*0160*/  STG.E.64 desc[UR4][R6.64], R4 ;  /* 0x0000000406007986 */ /* 0x0001e8000c101b04 */
[----:B------:R0:W-:Y:S01]  /*0170*/  STG.E.64 desc[UR4][R6.64+0x10], R10 ;  /* 0x0000100a06007986 */ /* 0x0001e2000c101b04 */
[----:B------:R-:W-:Y:S05]  /*0180*/  @!P0 BRA `(.L_x_3) ;  /* 0x0000000c00408947 */ /* 0x000fea0003800000 */
[----:B------:R-:W-:Y:S01]  /*0190*/  SHF.R.S32.HI R0, RZ, 0x1f, R13 ;  /* 0x0000001fff007819 */ /* 0x000fe2000001140d */
[----:B------:R-:W-:-:S07]  /*01a0*/  IMAD.MOV.U32 R12, RZ, RZ, RZ ;  /* 0x000000ffff0c7224 */ /* 0x000fce00078e00ff */
.L_x_9:
[----:B-1----:R-:W-:Y:S01]  /*01b0*/  LOP3.LUT R2, R13, 0x3, RZ, 0xc0, !PT ;  /* 0x000000030d027812 */ /* 0x002fe200078ec0ff */
[----:B------:R-:W-:Y:S03]  /*01c0*/  BSSY.RECONVERGENT B1, `(.L_x_4) ;  /* 0x00000c6000017945 */ /* 0x000fe60003800200 */
[----:B------:R-:W-:-:S04]  /*01d0*/  ISETP.NE.U32.AND P0, PT, R2, RZ, PT ;  /* 0x000000ff0200720c */ /* 0x000fc80003f05070 */
[----:B------:R-:W-:-:S13]  /*01e0*/  ISETP.NE.AND.EX P0, PT, RZ, RZ, PT, P0 ;  /* 0x000000ffff00720c */ /* 0x000fda0003f05300 */
[----:B------:R-:W-:Y:S05]  /*01f0*/  @!P0 BRA `(.L_x_5) ;  /* 0x0000000c00088947 */ /* 0x000fea0003800000 */
[----:B0-----:R-:W0:Y:S01]  /*0200*/  LDC.64 R8, c[0x4][0x8] ;  /* 0x01000200ff087b82 */ /* 0x001e220000000a00 */
[----:B------:R-:W-:Y:S02]  /*0210*/  IMAD.MOV.U32 R14, RZ, RZ, RZ ;  /* 0x000000ffff0e7224 */ /* 0x000fe400078e00ff */
[----:B0-----:R-:W-:-:S07]  /*0220*/  IMAD.WIDE.U32 R8, R12, 0xc80, R8 ;  /* 0x00000c800c087825 */ /* 0x001fce00078e0008 */
.L_x_8:
[----:B-1----:R-:W-:Y:S01]  /*0230*/  IMAD.MOV.U32 R15, RZ, RZ, RZ ;  /* 0x000000ffff0f7224 */ /* 0x002fe200078e00ff */
[----:B------:R-:W-:Y:S01]  /*0240*/  CS2R R2, SRZ ;  /* 0x0000000000027805 */ /* 0x000fe2000001ff00 */
[----:B------:R-:W-:Y:S01]  /*0250*/  IMAD.MOV.U32 R17, RZ, RZ, RZ ;  /* 0x000000ffff117224 */ /* 0x000fe200078e00ff */
[----:B------:R-:W-:-:S07]  /*0260*/  CS2R R4, SRZ ;  /* 0x0000000000047805 */ /* 0x000fce000001ff00 */
.L_x_7:
[----:B------:R-:W-:-:S05]  /*0270*/  IMAD.WIDE.U32 R10, R17, 0x4, R6 ;  /* 0x00000004110a7825 */ /* 0x000fca00078e0006 */
[----:B------:R0:W5:Y:S01]  /*0280*/  LDG.E R16, desc[UR4][R10.64+0x4] ;  /* 0x000004040a107981 */ /* 0x000162000c1e1900 */
[----:B------:R-:W-:-:S07]  /*0290*/  IMAD.MOV.U32 R19, RZ, RZ, RZ ;  /* 0x000000ffff137224 */ /* 0x000fce00078e00ff */
.L_x_6:
[----:B-----5:R-:W-:Y:S01]  /*02a0*/  SHF.R.U32.HI R24, RZ, R19, R16 ;  /* 0x00000013ff187219 */ /* 0x020fe20000011610 */
[----:B0-----:R-:W-:-:S03]  /*02b0*/  IMAD.SHL.U32 R10, R17, 0x20, RZ ;  /* 0x00000020110a7824 */ /* 0x001fc600078e00ff */
[----:B------:R-:W-:Y:S01]  /*02c0*/  LOP3.LUT R11, R24, 0x1, RZ, 0xc0, !PT ;  /* 0x00000001180b7812 */ /* 0x000fe200078ec0ff */
[----:B------:R-:W-:-:S03]  /*02d0*/  IMAD.IADD R10, R10, 0x1, R19 ;  /* 0x000000010a0a7824 */ /* 0x000fc600078e0213 */
[----:B------:R-:W-:Y:S01]  /*02e0*/  ISETP.NE.U32.AND P0, PT, R11, 0x1, PT ;  /* 0x000000010b00780c */ /* 0x000fe20003f05070 */
[----:B------:R-:W-:-:S03]  /*02f0*/  IMAD R11, R10, 0x5, RZ ;  /* 0x000000050a0b7824 */ /* 0x000fc600078e02ff */
[----:B------:R-:W-:Y:S01]  /*0300*/  R2P PR, R24, 0x7e ;  /* 0x0000007e18007804 */ /* 0x000fe20000000000 */
[----:B------:R-:W-:-:S08]  /*0310*/  IMAD.WIDE.U32 R10, R11, 0x4, R8 ;  /* 0x000000040b0a7825 */ /* 0x000fd000078e0008 */
[----:B------:R-:W2:Y:S04]  /*0320*/  @!P0 LDG.E R18, desc[UR4][R10.64] ;  /* 0x000000040a128981 */ /* 0x000ea8000c1e1900 */
[----:B------:R-:W3:Y:S04]  /*0330*/  @!P0 LDG.E R20, desc[UR4][R10.64+0x10] ;  /* 0x000010040a148981 */ /* 0x000ee8000c1e1900 */
[----:B------:R-:W4:Y:S04]  /*0340*/  @P1 LDG.E R22, desc[UR4][R10.64+0x14] ;  /* 0x000014040a161981 */ /* 0x000f28000c1e1900 */
[----:B------:R-:W4:Y:S04]  /*0350*/  @P2 LDG.E R26, desc[UR4][R10.64+0x28] ;  /* 0x000028040a1a2981 */ /* 0x000f28000c1e1900 */
[----:B------:R-:W4:Y:S04]  /*0360*/  @!P0 LDG.E R21, desc[UR4][R10.64+0x4] ;  /* 0x000004040a158981 */ /* 0x000f28000c1e1900 */
[----:B------:R-:W4:Y:S04]  /*0370*/  @!P0 LDG.E R23, desc[UR4][R10.64+0xc] ;  /* 0x00000c040a178981 */ /* 0x000f28000c1e1900 */
[----:B------:R-:W4:Y:S04]  /*0380*/  @P1 LDG.E R25, desc[UR4][R10.64+0x18] ;  /* 0x000018040a191981 */ /* 0x000f28000c1e1900 */
[----:B------:R-:W4:Y:S04]  /*0390*/  @P3 LDG.E R28, desc[UR4][R10.64+0x3c] ;  /* 0x00003c040a1c3981 */ /* 0x000f28000c1e1900 */
[----:B------:R-:W4:Y:S01]  /*03a0*/  @P6 LDG.E R27, desc[UR4][R10.64+0x7c] ;  /* 0x00007c040a1b6981 */ /* 0x000f22000c1e1900 */
[----:B--2---:R-:W-:-:S03]  /*03b0*/  @!P0 LOP3.LUT R15, R15, R18, RZ, 0x3c, !PT ;  /* 0x000000120f0f8212 */ /* 0x004fc600078e3cff */
[----:B------:R-:W2:Y:S01]  /*03c0*/  @!P0 LDG.E R18, desc[UR4][R10.64+0x8] ;  /* 0x000008040a128981 */ /* 0x000ea2000c1e1900 */
[----:B---3--:R-:W-:-:S03]  /*03d0*/  @!P0 LOP3.LUT R3, R3, R20, RZ, 0x3c, !PT ;  /* 0x0000001403038212 */ /* 0x008fc600078e3cff */
[----:B------:R-:W3:Y:S01]  /*03e0*/  @P1 LDG.E R20, desc[UR4][R10.64+0x24] ;  /* 0x000024040a141981 */ /* 0x000ee2000c1e1900 */
[----:B----4-:R-:W-:-:S03]  /*03f0*/  @P1 LOP3.LUT R15, R15, R22, RZ, 0x3c, !PT ;  /* 0x000000160f0f1212 */ /* 0x010fc600078e3cff */
[----:B------:R-:W4:Y:S01]  /*0400*/  @P2 LDG.E R22, desc[UR4][R10.64+0x38] ;  /* 0x000038040a162981 */ /* 0x000f22000c1e1900 */
[----:B------:R-:W-:-:S03]  /*0410*/  @P2 LOP3.LUT R15, R15, R26, RZ, 0x3c, !PT ;  /* 0x0000001a0f0f2212 */ /* 0x000fc600078e3cff */
[----:B------:R-:W4:Y:S01]  /*0420*/  @P4 LDG.E R26, desc[UR4][R10.64+0x50] ;  /* 0x000050040a1a4981 */ /* 0x000f22000c1e1900 */
[----:B------:R-:W-:-:S03]  /*0430*/  @!P0 LOP3.LUT R4, R4, R21, RZ, 0x3c, !PT ;  /* 0x0000001504048212 */ /* 0x000fc600078e3cff */
[----:B------:R-:W4:Y:S01]  /*0440*/  @P1 LDG.E R21, desc[UR4][R10.64+0x20] ;  /* 0x000020040a151981 */ /* 0x000f22000c1e1900 */
[----:B------:R-:W-:-:S03]  /*0450*/  @!P0 LOP3.LUT R2, R2, R23, RZ, 0x3c, !PT ;  /* 0x0000001702028212 */ /* 0x000fc600078e3cff */
[----:B------:R-:W4:Y:S01]  /*0460*/  @P2 LDG.E R23, desc[UR4][R10.64+0x2c] ;  /* 0x00002c040a172981 */ /* 0x000f22000c1e1900 */
[----:B------:R-:W-:-:S03]  /*0470*/  @P1 LOP3.LUT R4, R4, R25, RZ, 0x3c, !PT ;  /* 0x0000001904041212 */ /* 0x000fc600078e3cff */
[----:B------:R-:W4:Y:S01]  /*0480*/  @P2 LDG.E R25, desc[UR4][R10.64+0x34] ;  /* 0x000034040a192981 */ /* 0x000f22000c1e1900 */
[----:B--2---:R-:W-:-:S03]  /*0490*/  @!P0 LOP3.LUT R5, R5, R18, RZ, 0x3c, !PT ;  /* 0x0000001205058212 */ /* 0x004fc600078e3cff */
[----:B------:R-:W2:Y:S01]  /*04a0*/  @P1 LDG.E R18, desc[UR4][R10.64+0x1c] ;  /* 0x00001c040a121981 */ /* 0x000ea2000c1e1900 */
[----:B---3--:R-:W-:-:S03]  /*04b0*/  @P1 LOP3.LUT R3, R3, R20, RZ, 0x3c, !PT ;  /* 0x0000001403031212 */ /* 0x008fc600078e3cff */
[----:B------:R-:W3:Y:S01]  /*04c0*/  @P2 LDG.E R20, desc[UR4][R10.64+0x30] ;  /* 0x000030040a142981 */ /* 0x000ee2000c1e1900 */
[----:B----4-:R-:W-:-:S03]  /*04d0*/  @P2 LOP3.LUT R3, R3, R22, RZ, 0x3c, !PT ;  /* 0x0000001603032212 */ /* 0x010fc600078e3cff */
[----:B------:R-:W4:Y:S01]  /*04e0*/  @P3 LDG.E R22, desc[UR4][R10.64+0x4c] ;  /* 0x00004c040a163981 */ /* 0x000f22000c1e1900 */
[----:B------:R-:W-:-:S04]  /*04f0*/  @P3 LOP3.LUT R15, R15, R28, RZ, 0x3c, !PT ;  /* 0x0000001c0f0f3212 */ /* 0x000fc800078e3cff */
[----:B------:R-:W-:Y:S02]  /*0500*/  @P4 LOP3.LUT R15, R15, R26, RZ, 0x3c, !PT ;  /* 0x0000001a0f0f4212 */ /* 0x000fe400078e3cff */
[----:B------:R-:W-:Y:S01]  /*0510*/  @P1 LOP3.LUT R2, R2, R21, RZ, 0x3c, !PT ;  /* 0x0000001502021212 */ /* 0x000fe200078e3cff */
[----:B------:R-:W4:Y:S04]  /*0520*/  @P5 LDG.E R26, desc[UR4][R10.64+0x64] ;  /* 0x000064040a1a5981 */ /* 0x000f28000c1e1900 */
[----:B------:R-:W4:Y:S01]  /*0530*/  @P3 LDG.E R21, desc[UR4][R10.64+0x40] ;  /* 0x000040040a153981 */ /* 0x000f22000c1e1900 */
[----:B------:R-:W-:Y:S02]  /*0540*/  @P2 LOP3.LUT R4, R4, R23, RZ, 0x3c, !PT ;  /* 0x0000001704042212 */ /* 0x000fe400078e3cff */
[----:B------:R-:W-:Y:S01]  /*0550*/  @P2 LOP3.LUT R2, R2, R25, RZ, 0x3c, !PT ;  /* 0x0000001902022212 */ /* 0x000fe200078e3cff */
[----:B------:R-:W4:Y:S04]  /*0560*/  @P3 LDG.E R23, desc[UR4][R10.64+0x48] ;  /* 0x000048040a173981 */ /* 0x000f28000c1e1900 */
[----:B------:R-:W4:Y:S01]  /*0570*/  @P4 LDG.E R25, desc[UR4][R10.64+0x54] ;  /* 0x000054040a194981 */ /* 0x000f22000c1e1900 */
[----:B--2---:R-:W-:-:S03]  /*0580*/  @P1 LOP3.LUT R5, R5, R18, RZ, 0x3c, !PT ;  /* 0x0000001205051212 */ /* 0x004fc600078e3cff */
[----:B------:R-:W2:Y:S01]  /*0590*/  @P3 LDG.E R18, desc[UR4][R10.64+0x44] ;  /* 0x000044040a123981 */ /* 0x000ea2000c1e1900 */
[----:B---3--:R-:W-:-:S03]  /*05a0*/  @P2 LOP3.LUT R5, R5, R20, RZ, 0x3c, !PT ;  /* 0x0000001405052212 */ /* 0x008fc600078e3cff */
[----:B------:R-:W3:Y:S01]  /*05b0*/  @P4 LDG.E R20, desc[UR4][R10.64+0x58] ;  /* 0x000058040a144981 */ /* 0x000ee2000c1e1900 */
[----:B----4-:R-:W-:-:S03]  /*05c0*/  @P3 LOP3.LUT R3, R3, R22, RZ, 0x3c, !PT ;  /* 0x0000001603033212 */ /* 0x010fc600078e3cff */
[----:B------:R-:W4:Y:S01]  /*05d0*/  @P4 LDG.E R22, desc[UR4][R10.64+0x60] ;  /* 0x000060040a164981 */ /* 0x000f22000c1e1900 */
[----:B------:R-:W-:Y:S02]  /*05e0*/  LOP3.LUT P0, RZ, R24, 0x80, RZ, 0xc0, !PT ;  /* 0x0000008018ff7812 */ /* 0x000fe4000780c0ff */
[----:B------:R-:W-:Y:S02]  /*05f0*/  @P5 LOP3.LUT R15, R15, R26, RZ, 0x3c, !PT ;  /* 0x0000001a0f0f5212 */ /* 0x000fe400078e3cff */
[----:B------:R-:W4:Y:S01]  /*0600*/  @P6 LDG.E R26, desc[UR4][R10.64+0x78] ;  /* 0x000078040a1a6981 */ /* 0x000f22000c1e1900 */
[----:B------:R-:W-:-:S03]  /*0610*/  @P3 LOP3.LUT R4, R4, R21, RZ, 0x3c, !PT ;  /* 0x0000001504043212 */ /* 0x000fc600078e3cff */
[----:B------:R-:W4:Y:S01]  /*0620*/  @P4 LDG.E R21, desc[UR4][R10.64+0x5c] ;  /* 0x00005c040a154981 */ /* 0x000f22000c1e1900 */
[----:B------:R-:W-:-:S03]  /*0630*/  @P3 LOP3.LUT R2, R2, R23, RZ, 0x3c, !PT ;  /* 0x0000001702023212 */ /* 0x000fc600078e3cff */
[----:B------:R-:W4:Y:S01]  /*0640*/  @P5 LDG.E R23, desc[UR4][R10.64+0x68] ;  /* 0x000068040a175981 */ /* 0x000f22000c1e1900 */
[----:B------:R-:W-:-:S03]  /*0650*/  @P4 LOP3.LUT R4, R4, R25, RZ, 0x3c, !PT ;  /* 0x0000001904044212 */ /* 0x000fc600078e3cff */
[----:B------:R-:W4:Y:S01]  /*0660*/  @P5 LDG.E R25, desc[UR4][R10.64+0x70] ;  /* 0x000070040a195981 */ /* 0x000f22000c1e1900 */
[----:B--2---:R-:W-:-:S03]  /*0670*/  @P3 LOP3.LUT R5, R5, R18, RZ, 0x3c, !PT ;  /* 0x0000001205053212 */ /* 0x004fc600078e3cff */
[----:B------:R-:W2:Y:S01]  /*0680*/  @P5 LDG.E R18, desc[UR4][R10.64+0x6c] ;  /* 0x00006c040a125981 */ /* 0x000ea2000c1e1900 */
[----:B---3--:R-:W-:-:S03]  /*0690*/  @P4 LOP3.LUT R5, R5, R20, RZ, 0x3c, !PT ;  /* 0x0000001405054212 */ /* 0x008fc600078e3cff */
[----:B------:R-:W3:Y:S01]  /*06a0*/  @P5 LDG.E R20, desc[UR4][R10.64+0x74] ;  /* 0x000074040a145981 */ /* 0x000ee2000c1e1900 */
[----:B----4-:R-:W-:-:S03]  /*06b0*/  @P4 LOP3.LUT R3, R3, R22, RZ, 0x3c, !PT ;  /* 0x0000001603034212 */ /* 0x010fc600078e3cff */
[----:B------:R-:W4:Y:S01]  /*06c0*/  @P0 LDG.E R22, desc[UR4][R10.64+0x8c] ;  /* 0x00008c040a160981 */ /* 0x000f22000c1e1900 */
[----:B------:R-:W-:-:S03]  /*06d0*/  @P6 LOP3.LUT R15, R15, R26, RZ, 0x3c, !PT ;  /* 0x0000001a0f0f6212 */ /* 0x000fc600078e3cff */
        /* <DEDUP_REMOVED lines=13> */
[----:B------:R-:W-:Y:S02]  /*07b0*/  @P6 LOP3.LUT R4, R4, R27, RZ, 0x3c, !PT ;  /* 0x0000001b04046212 */ /* 0x000fe400078e3cff */
[----:B------:R-:W-:Y:S02]  /*07c0*/  @P6 LOP3.LUT R2, R2, R21, RZ, 0x3c, !PT ;  /* 0x0000001502026212 */ /* 0x000fe400078e3cff */
[----:B------:R-:W-:Y:S02]  /*07d0*/  @P0 LOP3.LUT R4, R4, R23, RZ, 0x3c, !PT ;  /* 0x0000001704040212 */ /* 0x000fe400078e3cff */
[----:B------:R-:W-:Y:S02]  /*07e0*/  @P0 LOP3.LUT R2, R2, R25, RZ, 0x3c, !PT ;  /* 0x0000001902020212 */ /* 0x000fe400078e3cff */
[----:B--2---:R-:W-:Y:S02]  /*07f0*/  @P6 LOP3.LUT R5, R5, R18, RZ, 0x3c, !PT ;  /* 0x0000001205056212 */ /* 0x004fe400078e3cff */
[----:B---3--:R-:W-:-:S02]  /*0800*/  @P6 LOP3.LUT R3, R3, R20, RZ, 0x3c, !PT ;  /* 0x0000001403036212 */ /* 0x008fc400078e3cff */
[----:B----4-:R-:W-:Y:S02]  /*0810*/  @P0 LOP3.LUT R5, R5, R22, RZ, 0x3c, !PT ;  /* 0x0000001605050212 */ /* 0x010fe400078e3cff */
[----:B------:R-:W-:Y:S02]  /*0820*/  @P0 LOP3.LUT R3, R3, R26, RZ, 0x3c, !PT ;  /* 0x0000001a03030212 */ /* 0x000fe400078e3cff */
[----:B------:R-:W-:-:S13]  /*0830*/  R2P PR, R24.B1, 0x7f ;  /* 0x0000007f18007804 */ /* 0x000fda0000001000 */
[----:B------:R-:W2:Y:S04]  /*0840*/  @P0 LDG.E R18, desc[UR4][R10.64+0xa0] ;  /* 0x0000a0040a120981 */ /* 0x000ea8000c1e1900 */
[----:B------:R-:W3:Y:S04]  /*0850*/  @P1 LDG.E R22, desc[UR4][R10.64+0xb4] ;  /* 0x0000b4040a161981 */ /* 0x000ee8000c1e1900 */
[----:B------:R-:W4:Y:S04]  /*0860*/  @P2 LDG.E R26, desc[UR4][R10.64+0xc8] ;  /* 0x0000c8040a1a2981 */ /* 0x000f28000c1e1900 */
[----:B------:R-:W4:Y:S04]  /*0870*/  @P3 LDG.E R28, desc[UR4][R10.64+0xdc] ;  /* 0x0000dc040a1c3981 */ /* 0x000f28000c1e1900 */
[----:B------:R-:W4:Y:S04]  /*0880*/  @P0 LDG.E R23, desc[UR4][R10.64+0xa4] ;  /* 0x0000a4040a170981 */ /* 0x000f28000c1e1900 */
[----:B------:R-:W4:Y:S04]  /*0890*/  @P0 LDG.E R20, desc[UR4][R10.64+0xa8] ;  /* 0x0000a8040a140981 */ /* 0x000f28000c1e1900 */
[----:B------:R-:W4:Y:S04]  /*08a0*/  @P4 LDG.E R25, desc[UR4][R10.64+0xf0] ;  /* 0x0000f0040a194981 */ /* 0x000f28000c1e1900 */
        /* <DEDUP_REMOVED lines=21> */
[----:B------:R-:W-:Y:S02]  /*0a00*/  LOP3.LUT P0, RZ, R24, 0x8000, RZ, 0xc0, !PT ;  /* 0x0000800018ff7812 */ /* 0x000fe4000780c0ff */
[----:B----4-:R-:W-:Y:S01]  /*0a10*/  @P5 LOP3.LUT R15, R15, R26, RZ, 0x3c, !PT ;  /* 0x0000001a0f0f5212 */ /* 0x010fe200078e3cff */
[----:B------:R-:W4:Y:S04]  /*0a20*/  @P3 LDG.E R24, desc[UR4][R10.64+0xe4] ;  /* 0x0000e4040a183981 */ /* 0x000f28000c1e1900 */
[----:B------:R-:W2:Y:S01]  /*0a30*/  @P6 LDG.E R26, desc[UR4][R10.64+0x118] ;  /* 0x000118040a1a6981 */ /* 0x000ea2000c1e1900 */
        /* <DEDUP_REMOVED lines=8> */
[----:B---3--:R-:W-:-:S03]  /*0ac0*/  @P2 LOP3.LUT R3, R3, R22, RZ, 0x3c, !PT ;  /* 0x0000001603032212 */ /* 0x008fc600078e3cff */
[----:B------:R-:W3:Y:S01]  /*0ad0*/  @P4 LDG.E R22, desc[UR4][R10.64+0x100] ;  /* 0x000100040a164981 */ /* 0x000ee2000c1e1900 */
[----:B--2---:R-:W-:-:S03]  /*0ae0*/  @P6 LOP3.LUT R15, R15, R26, RZ, 0x3c, !PT ;  /* 0x0000001a0f0f6212 */ /* 0x004fc600078e3cff */
[----:B------:R-:W2:Y:S01]  /*0af0*/  @P0 LDG.E R26, desc[UR4][R10.64+0x12c] ;  /* 0x00012c040a1a0981 */ /* 0x000ea2000c1e1900 */
[----:B----4-:R-:W-:-:S03]  /*0b00*/  @P2 LOP3.LUT R2, R2, R23, RZ, 0x3c, !PT ;  /* 0x0000001702022212 */ /* 0x010fc600078e3cff */
[----:B------:R-:W4:Y:S01]  /*0b10*/  @P4 LDG.E R23, desc[UR4][R10.64+0xfc] ;  /* 0x0000fc040a174981 */ /* 0x000f22000c1e1900 */
[----:B------:R-:W-:-:S03]  /*0b20*/  @P2 LOP3.LUT R5, R5, R20, RZ, 0x3c, !PT ;  /* 0x0000001405052212 */ /* 0x000fc600078e3cff */
[----:B------:R-:W4:Y:S01]  /*0b30*/  @P4 LDG.E R20, desc[UR4][R10.64+0xf8] ;  /* 0x0000f8040a144981 */ /* 0x000f22000c1e1900 */
[----:B------:R-:W-:Y:S02]  /*0b40*/  @P3 LOP3.LUT R2, R2, R27, RZ, 0x3c, !PT ;  /* 0x0000001b02023212 */ /* 0x000fe400078e3cff */
[----:B------:R-:W-:Y:S01]  /*0b50*/  @P3 LOP3.LUT R4, R4, R25, RZ, 0x3c, !PT ;  /* 0x0000001904043212 */ /* 0x000fe200078e3cff */
[----:B------:R-:W4:Y:S01]  /*0b60*/  @P5 LDG.E R27, desc[UR4][R10.64+0x110] ;  /* 0x000110040a1b5981 */ /* 0x000f22000c1e1900 */
[----:B------:R-:W-:-:S03]  /*0b70*/  @P3 LOP3.LUT R5, R5, R24, RZ, 0x3c, !PT ;  /* 0x0000001805053212 */ /* 0x000fc600078e3cff */
[----:B------:R-:W4:Y:S04]  /*0b80*/  @P5 LDG.E R25, desc[UR4][R10.64+0x108] ;  /* 0x000108040a195981 */ /* 0x000f28000c1e1900 */
        /* <DEDUP_REMOVED lines=19> */
[----:B------:R-:W-:-:S05]  /*0cc0*/  VIADD R19, R19, 0x10 ;  /* 0x0000001013137836 */ /* 0x000fca0000000000 */
[----:B------:R-:W-:Y:S02]  /*0cd0*/  ISETP.NE.AND P1, PT, R19, 0x20, PT ;  /* 0x000000201300780c */ /* 0x000fe40003f25270 */
[----:B------:R-:W-:Y:S02]  /*0ce0*/  @P5 LOP3.LUT R3, R3, R18, RZ, 0x3c, !PT ;  /* 0x0000001203035212 */ /* 0x000fe400078e3cff */
[----:B------:R-:W-:Y:S02]  /*0cf0*/  @P6 LOP3.LUT R4, R4, R21, RZ, 0x3c, !PT ;  /* 0x0000001504046212 */ /* 0x000fe400078e3cff */
[----:B---3--:R-:W-:-:S04]  /*0d00*/  @P6 LOP3.LUT R3, R3, R22, RZ, 0x3c, !PT ;  /* 0x0000001603036212 */ /* 0x008fc800078e3cff */
[----:B--2---:R-:W-:Y:S02]  /*0d10*/  @P0 LOP3.LUT R3, R3, R26, RZ, 0x3c, !PT ;  /* 0x0000001a03030212 */ /* 0x004fe400078e3cff */
[----:B----4-:R-:W-:Y:S02]  /*0d20*/  @P6 LOP3.LUT R2, R2, R23, RZ, 0x3c, !PT ;  /* 0x0000001702026212 */ /* 0x010fe400078e3cff */
[----:B------:R-:W-:Y:S02]  /*0d30*/  @P6 LOP3.LUT R5, R5, R20, RZ, 0x3c, !PT ;  /* 0x0000001405056212 */ /* 0x000fe400078e3cff */
[----:B------:R-:W-:Y:S02]  /*0d40*/  @P0 LOP3.LUT R2, R2, R27, RZ, 0x3c, !PT ;  /* 0x0000001b02020212 */ /* 0x000fe400078e3cff */
[----:B------:R-:W-:Y:S02]  /*0d50*/  @P0 LOP3.LUT R4, R4, R25, RZ, 0x3c, !PT ;  /* 0x0000001904040212 */ /* 0x000fe400078e3cff */
[----:B------:R-:W-:Y:S01]  /*0d60*/  @P0 LOP3.LUT R5, R5, R24, RZ, 0x3c, !PT ;  /* 0x0000001805050212 */ /* 0x000fe200078e3cff */
[----:B------:R-:W-:Y:S06]  /*0d70*/  @P1 BRA `(.L_x_6) ;  /* 0xfffffff400481947 */ /* 0x000fec000383ffff */
[----:B------:R-:W-:-:S05]  /*0d80*/  VIADD R17, R17, 0x1 ;  /* 0x0000000111117836 */ /* 0x000fca0000000000 */
[----:B------:R-:W-:-:S13]  /*0d90*/  ISETP.NE.AND P0, PT, R17, 0x5, PT ;  /* 0x000000051100780c */ /* 0x000fda0003f05270 */
[----:B------:R-:W-:Y:S05]  /*0da0*/  @P0 BRA `(.L_x_7) ;  /* 0xfffffff400300947 */ /* 0x000fea000383ffff */
[----:B------:R1:W-:Y:S01]  /*0db0*/  STG.E.64 desc[UR4][R6.64+0x8], R4 ;  /* 0x0000080406007986 */ /* 0x0003e2000c101b04 */
[----:B------:R-:W-:Y:S01]  /*0dc0*/  VIADD R14, R14, 0x1 ;  /* 0x000000010e0e7836 */ /* 0x000fe20000000000 */
[----:B------:R-:W-:Y:S02]  /*0dd0*/  LOP3.LUT R11, R13, 0x3, RZ, 0xc0, !PT ;  /* 0x000000030d0b7812 */ /* 0x000fe400078ec0ff */
[----:B------:R1:W-:Y:S02]  /*0de0*/  STG.E.64 desc[UR4][R6.64+0x10], R2 ;  /* 0x0000100206007986 */ /* 0x0003e4000c101b04 */
[----:B------:R-:W-:Y:S02]  /*0df0*/  ISETP.GE.U32.AND P0, PT, R14, R11, PT ;  /* 0x0000000b0e00720c */ /* 0x000fe40003f06070 */
[----:B------:R1:W-:Y:S11]  /*0e00*/  STG.E desc[UR4][R6.64+0x4], R15 ;  /* 0x0000040f06007986 */ /* 0x0003f6000c101904 */
[----:B------:R-:W-:Y:S05]  /*0e10*/  @!P0 BRA `(.L_x_8) ;  /* 0xfffffff400048947 */ /* 0x000fea000383ffff */
.L_x_5:
[----:B------:R-:W-:Y:S05]  /*0e20*/  BSYNC.RECONVERGENT B1 ;  /* 0x0000000000017941 */ /* 0x000fea0003800200 */
.L_x_4:
[C---:B------:R-:W-:Y:S01]  /*0e30*/  ISETP.GT.U32.AND P0, PT, R13.reuse, 0x3, PT ;  /* 0x000000030d00780c */ /* 0x040fe20003f04070 */
[----:B------:R-:W-:Y:S01]  /*0e40*/  VIADD R12, R12, 0x1 ;  /* 0x000000010c0c7836 */ /* 0x000fe20000000000 */
[--C-:B------:R-:W-:Y:S02]  /*0e50*/  SHF.R.U64 R13, R13, 0x2, R0.reuse ;  /* 0x000000020d0d7819 */ /* 0x100fe40000001200 */
[----:B------:R-:W-:Y:S02]  /*0e60*/  ISETP.GT.U32.AND.EX P0, PT, R0, RZ, PT, P0 ;  /* 0x000000ff0000720c */ /* 0x000fe40003f04100 */
[----:B------:R-:W-:-:S11]  /*0e70*/  SHF.R.U32.HI R0, RZ, 0x2, R0 ;  /* 0x00000002ff007819 */ /* 0x000fd60000011600 */
[----:B------:R-:W-:Y:S05]  /*0e80*/  @P0 BRA `(.L_x_9) ;  /* 0xfffffff000c80947 */ /* 0x000fea000383ffff */
.L_x_3:
[----:B------:R-:W-:Y:S05]  /*0e90*/  BSYNC.RECONVERGENT B0 ;  /* 0x0000000000007941 */ /* 0x000fea0003800200 */
.L_x_2:
[----:B------:R-:W-:Y:S04]  /*0ea0*/  STG.E.64 desc[UR4][R6.64+0x18], RZ ;  /* 0x000018ff06007986 */ /* 0x000fe8000c101b04 */
[----:B------:R-:W-:Y:S04]  /*0eb0*/  STG.E desc[UR4][R6.64+0x20], RZ ;  /* 0x000020ff06007986 */ /* 0x000fe8000c101904 */
[----:B------:R-:W-:Y:S01]  /*0ec0*/  STG.E.64 desc[UR4][R6.64+0x28], RZ ;  /* 0x000028ff06007986 */ /* 0x000fe2000c101b04 */
[----:B------:R-:W-:Y:S05]  /*0ed0*/  EXIT ;  /* 0x000000000000794d */ /* 0x000fea0003800000 */
.L_x_10:
        /* <DEDUP_REMOVED lines=10> */
.L_x_44:


//--------------------- .text._Z11Micro_StepsPdS_PiP17curandStateXORWOWS2_S_S_d --------------------------
	.section	.text._Z11Micro_StepsPdS_PiP17curandStateXORWOWS2_S_S_d,"ax",@progbits
	.align	128
        .global         _Z11Micro_StepsPdS_PiP17curandStateXORWOWS2_S_S_d
        .type           _Z11Micro_StepsPdS_PiP17curandStateXORWOWS2_S_S_d,@function
        .size           _Z11Micro_StepsPdS_PiP17curandStateXORWOWS2_S_S_d,(.L_x_42 - _Z11Micro_StepsPdS_PiP17curandStateXORWOWS2_S_S_d)
        .other          _Z11Micro_StepsPdS_PiP17curandStateXORWOWS2_S_S_d,@"STO_CUDA_ENTRY STV_DEFAULT"
_Z11Micro_StepsPdS_PiP17curandStateXORWOWS2_S_S_d:
.text._Z11Micro_StepsPdS_PiP17curandStateXORWOWS2_S_S_d:
[----:B------:R-:W0:Y:S01]  /*0000*/  LDC R1, c[0x0][0x37c] ;  /* 0x0000df00ff017b82 */ /* 0x000e220000000800 */
[----:B------:R-:W1:Y:S07]  /*0010*/  S2R R28, SR_TID.X ;  /* 0x00000000001c7919 */ /* 0x000e6e0000002100 */
[----:B------:R-:W1:Y:S01]  /*0020*/  S2UR UR8, SR_CTAID.X ;  /* 0x00000000000879c3 */ /* 0x000e620000002500 */
[----:B------:R-:W2:Y:S01]  /*0030*/  LDCU.64 UR4, c[0x0][0x358] ;  /* 0x00006b00ff0477ac */ /* 0x000ea20008000a00 */
[----:B0-----:R-:W-:-:S06]  /*0040*/  VIADD R1, R1, 0xffffffd8 ;  /* 0xffffffd801017836 */ /* 0x001fcc0000000000 */
[----:B------:R-:W1:Y:S08]  /*0050*/  LDC R3, c[0x0][0x360] ;  /* 0x0000d800ff037b82 */ /* 0x000e700000000800 */
[----:B------:R-:W0:Y:S08]  /*0060*/  LDC.64 R20, c[0x0][0x398] ;  /* 0x0000e600ff147b82 */ /* 0x000e300000000a00 */
[----:B------:R-:W3:Y:S08]  /*0070*/  LDC.64 R22, c[0x0][0x3a0] ;  /* 0x0000e800ff167b82 */ /* 0x000ef00000000a00 */
[----:B------:R-:W4:Y:S01]  /*0080*/  LDC.64 R6, c[0x4][0x50] ;  /* 0x01001400ff067b82 */ /* 0x000f220000000a00 */
[----:B-1----:R-:W-:-:S04]  /*0090*/  IMAD R3, R3, UR8, R28 ;  /* 0x0000000803037c24 */ /* 0x002fc8000f8e021c */
[----:B0-----:R-:W-:-:S05]  /*00a0*/  IMAD.WIDE R20, R3, 0x30, R20 ;  /* 0x0000003003147825 */ /* 0x001fca00078e0214 */
[----:B--2---:R0:W5:Y:S01]  /*00b0*/  LDG.E R2, desc[UR4][R20.64+0x20] ;  /* 0x0000200414027981 */ /* 0x004162000c1e1900 */
[----:B---3--:R-:W-:-:S03]  /*00c0*/  IMAD.WIDE R22, R3, 0x30, R22 ;  /* 0x0000003003167825 */ /* 0x008fc600078e0216 */
[----:B------:R0:W5:Y:S04]  /*00d0*/  LDG.E.64 R34, desc[UR4][R20.64+0x28] ;  /* 0x0000280414227981 */ /* 0x000168000c1e1b00 */
[----:B------:R0:W5:Y:S04]  /*00e0*/  LDG.E R0, desc[UR4][R22.64+0x20] ;  /* 0x0000200416007981 */ /* 0x000168000c1e1900 */
[----:B----4-:R-:W2:Y:S04]  /*00f0*/  LDG.E R3, desc[UR4][R6.64] ;  /* 0x0000000406037981 */ /* 0x010ea8000c1e1900 */
[----:B------:R0:W5:Y:S04]  /*0100*/  LDG.E.64 R32, desc[UR4][R22.64+0x28] ;  /* 0x0000280416207981 */ /* 0x000168000c1e1b00 */
[----:B------:R0:W5:Y:S04]  /*0110*/  LDG.E.64 R4, desc[UR4][R20.64] ;  /* 0x0000000414047981 */ /* 0x000168000c1e1b00 */
[----:B------:R0:W5:Y:S04]  /*0120*/  LDG.E.64 R18, desc[UR4][R20.64+0x8] ;  /* 0x0000080414127981 */ /* 0x000168000c1e1b00 */
[----:B------:R0:W5:Y:S04]  /*0130*/  LDG.E.64 R16, desc[UR4][R20.64+0x10] ;  /* 0x0000100414107981 */ /* 0x000168000c1e1b00 */
[----:B------:R0:W5:Y:S04]  /*0140*/  LDG.E.64 R14, desc[UR4][R20.64+0x18] ;  /* 0x00001804140e7981 */ /* 0x000168000c1e1b00 */
[----:B------:R0:W5:Y:S04]  /*0150*/  LDG.E.64 R12, desc[UR4][R22.64] ;  /* 0x00000004160c7981 */ /* 0x000168000c1e1b00 */
[----:B------:R0:W5:Y:S04]  /*0160*/  LDG.E.64 R10, desc[UR4][R22.64+0x8] ;  /* 0x00000804160a7981 */ /* 0x000168000c1e1b00 */
[----:B------:R0:W5:Y:S04]  /*0170*/  LDG.E.64 R8, desc[UR4][R22.64+0x10] ;  /* 0x0000100416087981 */ /* 0x000168000c1e1b00 */
[----:B------:R0:W5:Y:S01]  /*0180*/  LDG.E.64 R6, desc[UR4][R22.64+0x18] ;  /* 0x0000180416067981 */ /* 0x000162000c1e1b00 */
[----:B--2---:R-:W-:-:S13]  /*0190*/  ISETP.NE.AND P0, PT, R3, RZ, PT ;  /* 0x000000ff0300720c */ /* 0x004fda0003f05270 */
[----:B0-----:R-:W-:Y:S05]  /*01a0*/  @!P0 BRA `(.L_x_11) ;  /* 0x0000001c00bc8947 */ /* 0x001fea0003800000 */
[----:B-----5:R-:W-:Y:S01]  /*01b0*/  VIADD R4, R4, 0xb0f8a ;  /* 0x000b0f8a04047836 */ /* 0x020fe20000000000 */
[----:B------:R-:W0:Y:S01]  /*01c0*/  LDCU.64 UR6, c[0x4][0x80] ;  /* 0x01001000ff0677ac */ /* 0x000e220008000a00 */
[----:B------:R-:W-:-:S07]  /*01d0*/  IMAD.MOV R3, RZ, RZ, -R3 ;  /* 0x000000ffff037224 */ /* 0x000fce00078e0a03 */
.L_x_28:
[----:B-1----:R-:W-:Y:S01]  /*01e0*/  SHF.R.U32.HI R20, RZ, 0x2, R5 ;  /* 0x00000002ff147819 */ /* 0x002fe20000011605 */
[----:B------:R-:W-:Y:S01]  /*01f0*/  IMAD.MOV.U32 R28, RZ, RZ, 0x0 ;  /* 0x00000000ff1c7424 */ /* 0x000fe200078e00ff */
[----:B------:R-:W-:Y:S01]  /*0200*/  SHF.R.U32.HI R23, RZ, 0x2, R18 ;  /* 0x00000002ff177819 */ /* 0x000fe20000011612 */
[----:B------:R-:W-:Y:S01]  /*0210*/  IMAD.MOV.U32 R29, RZ, RZ, 0x3ca00000 ;  /* 0x3ca00000ff1d7424 */ /* 0x000fe200078e00ff */
[----:B------:R-:W-:Y:S01]  /*0220*/  LOP3.LUT R20, R20, R5, RZ, 0x3c, !PT ;  /* 0x0000000514147212 */ /* 0x000fe200078e3cff */
[----:B------:R-:W-:Y:S01]  /*0230*/  IMAD.SHL.U32 R5, R17, 0x10, RZ ;  /* 0x0000001011057824 */ /* 0x000fe200078e00ff */
[----:B------:R-:W-:Y:S01]  /*0240*/  LOP3.LUT R23, R23, R18, RZ, 0x3c, !PT ;  /* 0x0000001217177212 */ /* 0x000fe200078e3cff */
[----:B------:R-:W-:Y:S01]  /*0250*/  BSSY.RECONVERGENT B0, `(.L_x_12) ;  /* 0x0000070000007945 */ /* 0x000fe20003800200 */
[----:B------:R-:W-:Y:S01]  /*0260*/  SHF.R.U32.HI R27, RZ, 0x2, R16 ;  /* 0x00000002ff1b7819 */ /* 0x000fe20000011610 */
[----:B------:R-:W-:-:S03]  /*0270*/  IMAD.SHL.U32 R21, R20, 0x2, RZ ;  /* 0x0000000214157824 */ /* 0x000fc600078e00ff */
[----:B------:R-:W-:Y:S02]  /*0280*/  LOP3.LUT R27, R27, R16, RZ, 0x3c, !PT ;  /* 0x000000101b1b7212 */ /* 0x000fe400078e3cff */
[----:B------:R-:W-:Y:S01]  /*0290*/  LOP3.LUT R20, R20, R21, R5, 0x96, !PT ;  /* 0x0000001514147212 */ /* 0x000fe200078e9605 */
[----:B------:R-:W-:-:S03]  /*02a0*/  IMAD.SHL.U32 R5, R23, 0x2, RZ ;  /* 0x0000000217057824 */ /* 0x000fc600078e00ff */
[----:B------:R-:W-:-:S05]  /*02b0*/  LOP3.LUT R18, R20, R17, RZ, 0x3c, !PT ;  /* 0x0000001114127212 */ /* 0x000fca00078e3cff */
[----:B------:R-:W-:-:S05]  /*02c0*/  IMAD.SHL.U32 R20, R18, 0x10, RZ ;  /* 0x0000001012147824 */ /* 0x000fca00078e00ff */
[----:B------:R-:W-:Y:S02]  /*02d0*/  LOP3.LUT R5, R23, R5, R20, 0x96, !PT ;  /* 0x0000000517057212 */ /* 0x000fe400078e9614 */
[----:B------:R-:W-:Y:S02]  /*02e0*/  IADD3 R23, PT, PT, R4, -0x587c5, R18 ;  /* 0xfffa783b04177810 */ /* 0x000fe40007ffe012 */
[----:B------:R-:W-:-:S05]  /*02f0*/  LOP3.LUT R25, R5, R18, RZ, 0x3c, !PT ;  /* 0x0000001205197212 */ /* 0x000fca00078e3cff */
[C---:B------:R-:W-:Y:S02]  /*0300*/  IMAD.IADD R20, R25.reuse, 0x1, R4 ;  /* 0x0000000119147824 */ /* 0x040fe400078e0204 */
[----:B------:R-:W-:Y:S02]  /*0310*/  IMAD.SHL.U32 R24, R25, 0x10, RZ ;  /* 0x0000001019187824 */ /* 0x000fe400078e00ff */
[----:B------:R-:W-:-:S03]  /*0320*/  IMAD.WIDE.U32 R20, R20, 0x200000, RZ ;  /* 0x0020000014147825 */ /* 0x000fc600078e00ff */
[----:B------:R-:W-:Y:S01]  /*0330*/  LOP3.LUT R22, R20, R23, RZ, 0x3c, !PT ;  /* 0x0000001714167212 */ /* 0x000fe200078e3cff */
[----:B------:R-:W-:-:S04]  /*0340*/  IMAD.MOV.U32 R23, RZ, RZ, R21 ;  /* 0x000000ffff177224 */ /* 0x000fc800078e0015 */
[----:B------:R-:W1:Y:S02]  /*0350*/  I2F.F64.U64 R20, R22 ;  /* 0x0000001600147312 */ /* 0x000e640000301800 */
[----:B-1----:R-:W-:Y:S01]  /*0360*/  DFMA R28, R20, R28, 5.5511151231257827021e-17 ;  /* 0x3c900000141c742b */ /* 0x002fe2000000001c */
[----:B------:R-:W-:-:S04]  /*0370*/  SHF.R.U32.HI R20, RZ, 0x2, R19 ;  /* 0x00000002ff147819 */ /* 0x000fc80000011613 */
[----:B------:R-:W-:-:S05]  /*0380*/  LOP3.LUT R5, R20, R19, RZ, 0x3c, !PT ;  /* 0x0000001314057212 */ /* 0x000fca00078e3cff */
[----:B------:R-:W-:Y:S01]  /*0390*/  ISETP.GT.AND P0, PT, R29, 0xfffff, PT ;  /* 0x000fffff1d00780c */ /* 0x000fe20003f04270 */
[----:B------:R-:W-:Y:S02]  /*03a0*/  IMAD.MOV.U32 R20, RZ, RZ, R28 ;  /* 0x000000ffff147224 */ /* 0x000fe400078e001c */
[----:B------:R-:W-:Y:S02]  /*03b0*/  IMAD.MOV.U32 R21, RZ, RZ, R29 ;  /* 0x000000ffff157224 */ /* 0x000fe400078e001d */
[----:B------:R-:W-:-:S05]  /*03c0*/  IMAD.SHL.U32 R19, R5, 0x2, RZ ;  /* 0x0000000205137824 */ /* 0x000fca00078e00ff */
[----:B------:R-:W-:Y:S01]  /*03d0*/  LOP3.LUT R24, R5, R19, R24, 0x96, !PT ;  /* 0x0000001305187212 */ /* 0x000fe200078e9618 */
[----:B------:R-:W-:Y:S02]  /*03e0*/  IMAD.SHL.U32 R5, R27, 0x2, RZ ;  /* 0x000000021b057824 */ /* 0x000fe400078e00ff */
[----:B------:R-:W-:Y:S01]  /*03f0*/  @!P0 DMUL R20, R20, 1.80143985094819840000e+16 ;  /* 0x4350000014148828 */ /* 0x000fe20000000000 */
[----:B------:R-:W-:-:S05]  /*0400*/  LOP3.LUT R16, R24, R25, RZ, 0x3c, !PT ;  /* 0x0000001918107212 */ /* 0x000fca00078e3cff */
[----:B------:R-:W-:-:S04]  /*0410*/  IMAD.SHL.U32 R22, R16, 0x10, RZ ;  /* 0x0000001010167824 */ /* 0x000fc800078e00ff */
[----:B------:R-:W-:Y:S01]  /*0420*/  @!P0 IMAD.MOV.U32 R29, RZ, RZ, R21 ;  /* 0x000000ffff1d8224 */ /* 0x000fe200078e0015 */
[----:B------:R-:W-:Y:S01]  /*0430*/  LOP3.LUT R27, R27, R5, R22, 0x96, !PT ;  /* 0x000000051b1b7212 */ /* 0x000fe200078e9616 */
[----:B------:R-:W-:Y:S02]  /*0440*/  IMAD.MOV.U32 R22, RZ, RZ, R28 ;  /* 0x000000ffff167224 */ /* 0x000fe400078e001c */
[----:B------:R-:W-:Y:S02]  /*0450*/  VIADD R19, R29, 0xffffffff ;  /* 0xffffffff1d137836 */ /* 0x000fe40000000000 */
[----:B------:R-:W-:Y:S02]  /*0460*/  IMAD.MOV.U32 R28, RZ, RZ, -0x3ff ;  /* 0xfffffc01ff1c7424 */ /* 0x000fe400078e00ff */
[----:B------:R-:W-:Y:S01]  /*0470*/  IMAD.MOV.U32 R5, RZ, RZ, R17 ;  /* 0x000000ffff057224 */ /* 0x000fe200078e0011 */
[----:B------:R-:W-:Y:S01]  /*0480*/  ISETP.GT.U32.AND P1, PT, R19, 0x7feffffe, PT ;  /* 0x7feffffe1300780c */ /* 0x000fe20003f24070 */
[----:B------:R-:W-:Y:S01]  /*0490*/  IMAD.MOV.U32 R19, RZ, RZ, R25 ;  /* 0x000000ffff137224 */ /* 0x000fe200078e0019 */
[----:B------:R-:W-:Y:S01]  /*04a0*/  LOP3.LUT R17, R27, R16, RZ, 0x3c, !PT ;  /* 0x000000101b117212 */ /* 0x000fe200078e3cff */
[----:B------:R-:W-:-:S02]  /*04b0*/  @!P0 IMAD.MOV.U32 R28, RZ, RZ, -0x435 ;  /* 0xfffffbcbff1c8424 */ /* 0x000fc400078e00ff */
[----:B------:R-:W-:-:S08]  /*04c0*/  @!P0 IMAD.MOV.U32 R22, RZ, RZ, R20 ;  /* 0x000000ffff168224 */ /* 0x000fd000078e0014 */
[----:B------:R-:W-:Y:S05]  /*04d0*/  @P1 BRA `(.L_x_13) ;  /* 0x0000000400041947 */ /* 0x000fea0003800000 */
[----:B------:R-:W-:Y:S01]  /*04e0*/  LOP3.LUT R20, R29, 0xfffff, RZ, 0xc0, !PT ;  /* 0x000fffff1d147812 */ /* 0x000fe200078ec0ff */
[----:B------:R-:W-:Y:S01]  /*04f0*/  IMAD.MOV.U32 R36, RZ, RZ, -0x748574fc ;  /* 0x8b7a8b04ff247424 */ /* 0x000fe200078e00ff */
[----:B------:R-:W-:Y:S01]  /*0500*/  UMOV UR8, 0x3ae80f1e ;  /* 0x3ae80f1e00087882 */ /* 0x000fe20000000000 */
[----:B------:R-:W-:Y:S01]  /*0510*/  IMAD.MOV.U32 R37, RZ, RZ, 0x3ed0ee25 ;  /* 0x3ed0ee25ff257424 */ /* 0x000fe200078e00ff */
[----:B------:R-:W-:Y:S01]  /*0520*/  LOP3.LUT R21, R20, 0x3ff00000, RZ, 0xfc, !PT ;  /* 0x3ff0000014157812 */ /* 0x000fe200078efcff */
[----:B------:R-:W-:Y:S01]  /*0530*/  IMAD.MOV.U32 R20, RZ, RZ, R22 ;  /* 0x000000ffff147224 */ /* 0x000fe200078e0016 */
[----:B------:R-:W-:Y:S01]  /*0540*/  UMOV UR9, 0x3eb1380b ;  /* 0x3eb1380b00097882 */ /* 0x000fe20000000000 */
[----:B------:R-:W-:Y:S01]  /*0550*/  IMAD.MOV.U32 R22, RZ, RZ, RZ ;  /* 0x000000ffff167224 */ /* 0x000fe200078e00ff */
[----:B------:R-:W-:Y:S01]  /*0560*/  ISETP.GE.U32.AND P0, PT, R21, 0x3ff6a09f, PT ;  /* 0x3ff6a09f1500780c */ /* 0x000fe20003f06070 */
[----:B------:R-:W-:Y:S01]  /*0570*/  IMAD.MOV.U32 R39, RZ, RZ, 0x43300000 ;  /* 0x43300000ff277424 */ /* 0x000fe200078e00ff */
[----:B------:R-:W-:Y:S01]  /*0580*/  LEA.HI R38, R29, R28, RZ, 0xc ;  /* 0x0000001c1d267211 */ /* 0x000fe200078f60ff */
[----:B------:R-:W-:Y:S01]  /*0590*/  UMOV UR10, 0x80000000 ;  /* 0x80000000000a7882 */ /* 0x000fe20000000000 */
[----:B------:R-:W-:-:S09]  /*05a0*/  UMOV UR11, 0x43300000 ;  /* 0x43300000000b7882 */ /* 0x000fd20000000000 */
[----:B------:R-:W-:Y:S02]  /*05b0*/  @P0 VIADD R23, R21, 0xfff00000 ;  /* 0xfff0000015170836 */ /* 0x000fe40000000000 */
[----:B------:R-:W-:Y:S02]  /*05c0*/  @P0 VIADD R38, R38, 0x1 ;  /* 0x0000000126260836 */ /* 0x000fe40000000000 */
[----:B------:R-:W-:-:S03]  /*05d0*/  @P0 IMAD.MOV.U32 R21, RZ, RZ, R23 ;  /* 0x000000ffff150224 */ /* 0x000fc600078e0017 */
[----:B------:R-:W-:-:S03]  /*05e0*/  LOP3.LUT R38, R38, 0x80000000, RZ, 0x3c, !PT ;  /* 0x8000000026267812 */ /* 0x000fc600078e3cff */
[C---:B------:R-:W-:Y:S02]  /*05f0*/  DADD R30, R20.reuse, 1 ;  /* 0x3ff00000141e7429 */ /* 0x040fe40000000000 */
[----:B------:R-:W-:-:S04]  /*0600*/  DADD R20, R20, -1 ;  /* 0xbff0000014147429 */ /* 0x000fc80000000000 */
[----:B------:R-:W1:Y:S02]  /*0610*/  MUFU.RCP64H R23, R31 ;  /* 0x0000001f00177308 */ /* 0x000e640000001800 */
[----:B-1----:R-:W-:-:S08]  /*0620*/  DFMA R24, -R30, R22, 1 ;  /* 0x3ff000001e18742b */ /* 0x002fd00000000116 */
[----:B------:R-:W-:-:S08]  /*0630*/  DFMA R24, R24, R24, R24 ;  /* 0x000000181818722b */ /* 0x000fd00000000018 */
[----:B------:R-:W-:-:S08]  /*0640*/  DFMA R22, R22, R24, R22 ;  /* 0x000000181616722b */ /* 0x000fd00000000016 */
[----:B------:R-:W-:-:S08]  /*0650*/  DMUL R24, R20, R22 ;  /* 0x0000001614187228 */ /* 0x000fd00000000000 */
[----:B------:R-:W-:-:S08]  /*0660*/  DFMA R24, R20, R22, R24 ;  /* 0x000000161418722b */ /* 0x000fd00000000018 */
[----:B------:R-:W-:Y:S02]  /*0670*/  DMUL R26, R24, R24 ;  /* 0x00000018181a7228 */ /* 0x000fe40000000000 */
[----:B------:R-:W-:-:S06]  /*0680*/  DADD R28, R20, -R24 ;  /* 0x00000000141c7229 */ /* 0x000fcc0000000818 */
[----:B------:R-:W-:Y:S01]  /*0690*/  DFMA R30, R26, UR8, R36 ;  /* 0x000000081a1e7c2b */ /* 0x000fe20008000024 */
[----:B------:R-:W-:Y:S01]  /*06a0*/  UMOV UR8, 0x9f02676f ;  /* 0x9f02676f00087882 */ /* 0x000fe20000000000 */
[----:B------:R-:W-:Y:S01]  /*06b0*/  UMOV UR9, 0x3ef3b266 ;  /* 0x3ef3b26600097882 */ /* 0x000fe20000000000 */
[----:B------:R-:W-:Y:S02]  /*06c0*/  DADD R36, R28, R28 ;  /* 0x000000001c247229 */ /* 0x000fe4000000001c */
[----:B------:R-:W-:Y:S01]  /*06d0*/  DADD R28, R38, -UR10 ;  /* 0x8000000a261c7e29 */ /* 0x000fe20008000000 */
[----:B------:R-:W-:Y:S01]  /*06e0*/  UMOV UR10, 0xfefa39ef ;  /* 0xfefa39ef000a7882 */ /* 0x000fe20000000000 */
[----:B------:R-:W-:Y:S01]  /*06f0*/  UMOV UR11, 0x3fe62e42 ;  /* 0x3fe62e42000b7882 */ /* 0x000fe20000000000 */
[----:B------:R-:W-:Y:S01]  /*0700*/  DFMA R30, R26, R30, UR8 ;  /* 0x000000081a1e7e2b */ /* 0x000fe2000800001e */
[----:B------:R-:W-:Y:S01]  /*0710*/  UMOV UR8, 0xa9ab0956 ;  /* 0xa9ab095600087882 */ /* 0x000fe20000000000 */
[----:B------:R-:W-:Y:S01]  /*0720*/  UMOV UR9, 0x3f1745cb ;  /* 0x3f1745cb00097882 */ /* 0x000fe20000000000 */
[----:B------:R-:W-:-:S02]  /*0730*/  DFMA R36, R20, -R24, R36 ;  /* 0x800000181424722b */ /* 0x000fc40000000024 */
[----:B------:R-:W-:-:S03]  /*0740*/  DFMA R50, R28, UR10, R24 ;  /* 0x0000000a1c327c2b */ /* 0x000fc60008000018 */
[----:B------:R-:W-:Y:S01]  /*0750*/  DFMA R30, R26, R30, UR8 ;  /* 0x000000081a1e7e2b */ /* 0x000fe2000800001e */
[----:B------:R-:W-:Y:S01]  /*0760*/  UMOV UR8, 0x2d1b5154 ;  /* 0x2d1b515400087882 */ /* 0x000fe20000000000 */
[----:B------:R-:W-:Y:S01]  /*0770*/  UMOV UR9, 0x3f3c71c7 ;  /* 0x3f3c71c700097882 */ /* 0x000fe20000000000 */
[----:B------:R-:W-:-:S05]  /*0780*/  DMUL R36, R22, R36 ;  /* 0x0000002416247228 */ /* 0x000fca0000000000 */
[----:B------:R-:W-:Y:S01]  /*0790*/  DFMA R30, R26, R30, UR8 ;  /* 0x000000081a1e7e2b */ /* 0x000fe2000800001e */
[----:B------:R-:W-:Y:S01]  /*07a0*/  UMOV UR8, 0x923be72d ;  /* 0x923be72d00087882 */ /* 0x000fe20000000000 */
[----:B------:R-:W-:-:S06]  /*07b0*/  UMOV UR9, 0x3f624924 ;  /* 0x3f62492400097882 */ /* 0x000fcc0000000000 */
        /* <DEDUP_REMOVED lines=8> */
[----:B------:R-:W-:Y:S02]  /*0840*/  UMOV UR9, 0x3fe62e42 ;  /* 0x3fe62e4200097882 */ /* 0x000fe40000000000 */
[----:B------:R-:W-:Y:S01]  /*0850*/  DFMA R20, R28, -UR8, R50 ;  /* 0x800000081c147c2b */ /* 0x000fe20008000032 */
[----:B------:R-:W-:Y:S01]  /*0860*/  UMOV UR8, 0x3b39803f ;  /* 0x3b39803f00087882 */ /* 0x000fe20000000000 */
[----:B------:R-:W-:Y:S02]  /*0870*/  UMOV UR9, 0x3c7abc9e ;  /* 0x3c7abc9e00097882 */ /* 0x000fe40000000000 */
[----:B------:R-:W-:-:S04]  /*0880*/  DMUL R30, R26, R30 ;  /* 0x0000001e1a1e7228 */ /* 0x000fc80000000000 */
[----:B------:R-:W-:-:S04]  /*0890*/  DADD R20, -R24, R20 ;  /* 0x0000000018147229 */ /* 0x000fc80000000114 */
[----:B------:R-:W-:-:S08]  /*08a0*/  DFMA R30, R24, R30, R36 ;  /* 0x0000001e181e722b */ /* 0x000fd00000000024 */
[----:B------:R-:W-:-:S08]  /*08b0*/  DADD R20, R30, -R20 ;  /* 0x000000001e147229 */ /* 0x000fd00000000814 */
[----:B------:R-:W-:-:S08]  /*08c0*/  DFMA R20, R28, UR8, R20 ;  /* 0x000000081c147c2b */ /* 0x000fd00008000014 */
[----:B------:R-:W-:Y:S01]  /*08d0*/  DADD R50, R50, R20 ;  /* 0x0000000032327229 */ /* 0x000fe20000000014 */
[----:B------:R-:W-:Y:S10]  /*08e0*/  BRA `(.L_x_14) ;  /* 0x0000000000187947 */ /* 0x000ff40003800000 */
.L_x_13:
[----:B------:R-:W-:Y:S01]  /*08f0*/  IMAD.MOV.U32 R22, RZ, RZ, 0x0 ;  /* 0x00000000ff167424 */ /* 0x000fe200078e00ff */
[----:B------:R-:W-:Y:S01]  /*0900*/  LOP3.LUT P0, RZ, R21, 0x7fffffff, RZ, 0xc0, !PT ;  /* 0x7fffffff15ff7812 */ /* 0x000fe2000780c0ff */
[----:B------:R-:W-:-:S06]  /*0910*/  IMAD.MOV.U32 R23, RZ, RZ, 0x7ff00000 ;  /* 0x7ff00000ff177424 */ /* 0x000fcc00078e00ff */
[----:B------:R-:W-:-:S10]  /*0920*/  DFMA R22, R20, R22, +INF ;  /* 0x7ff000001416742b */ /* 0x000fd40000000016 */
[----:B------:R-:W-:Y:S02]  /*0930*/  FSEL R50, R22, RZ, P0 ;  /* 0x000000ff16327208 */ /* 0x000fe40000000000 */
[----:B------:R-:W-:-:S07]  /*0940*/  FSEL R51, R23, -QNAN , P0 ;  /* 0xfff0000017337808 */ /* 0x000fce0000000000 */
.L_x_14:
[----:B0-----:R-:W-:Y:S05]  /*0950*/  BSYNC.RECONVERGENT B0 ;  /* 0x0000000000007941 */ /* 0x001fea0003800200 */
.L_x_12:
[C---:B------:R-:W-:Y:S01]  /*0960*/  IADD3 R20, PT, PT, R4.reuse, 0xb0f8a, R17 ;  /* 0x000b0f8a04147810 */ /* 0x040fe20007ffe011 */
[----:B------:R-:W-:Y:S01]  /*0970*/  IMAD.MOV.U32 R24, RZ, RZ, 0x0 ;  /* 0x00000000ff187424 */ /* 0x000fe200078e00ff */
[----:B------:R-:W-:Y:S01]  /*0980*/  IADD3 R23, PT, PT, R4, 0x587c5, R16 ;  /* 0x000587c504177810 */ /* 0x000fe20007ffe010 */
[----:B------:R-:W-:Y:S01]  /*0990*/  IMAD.MOV.U32 R25, RZ, RZ, 0x3cb00000 ;  /* 0x3cb00000ff197424 */ /* 0x000fe200078e00ff */
[----:B------:R-:W-:Y:S01]  /*09a0*/  UMOV UR8, 0x33145c07 ;  /* 0x33145c0700087882 */ /* 0x000fe20000000000 */
[----:B------:R-:W-:Y:S01]  /*09b0*/  IMAD.WIDE.U32 R20, R20, 0x200000, RZ ;  /* 0x0020000014147825 */ /* 0x000fe200078e00ff */
[----:B------:R-:W-:Y:S01]  /*09c0*/  UMOV UR9, 0x3ca1a626 ;  /* 0x3ca1a62600097882 */ /* 0x000fe20000000000 */
[----:B------:R-:W-:Y:S01]  /*09d0*/  UMOV UR10, 0xf9785eba ;  /* 0xf9785eba000a7882 */ /* 0x000fe20000000000 */
[----:B------:R-:W-:Y:S01]  /*09e0*/  UMOV UR11, 0x3de5db65 ;  /* 0x3de5db65000b7882 */ /* 0x000fe20000000000 */
[----:B------:R-:W-:Y:S01]  /*09f0*/  IMAD.MOV.U32 R28, RZ, RZ, 0x2cb0d246 ;  /* 0x2cb0d246ff1c7424 */ /* 0x000fe200078e00ff */
[----:B------:R-:W-:Y:S01]  /*0a00*/  LOP3.LUT R22, R20, R23, RZ, 0x3c, !PT ;  /* 0x0000001714167212 */ /* 0x000fe200078e3cff */
[----:B------:R-:W-:Y:S01]  /*0a10*/  IMAD.MOV.U32 R23, RZ, RZ, R21 ;  /* 0x000000ffff177224 */ /* 0x000fe200078e0015 */
[----:B------:R-:W-:Y:S01]  /*0a20*/  DMUL R50, R50, -2 ;  /* 0xc000000032327828 */ /* 0x000fe20000000000 */
[----:B------:R-:W-:Y:S01]  /*0a30*/  IMAD.MOV.U32 R29, RZ, RZ, 0x3e5ae5f1 ;  /* 0x3e5ae5f1ff1d7424 */ /* 0x000fe200078e00ff */
[----:B------:R-:W0:Y:S01]  /*0a40*/  S2UR UR12, SR_CTAID.X ;  /* 0x00000000000c79c3 */ /* 0x000e220000002500 */
[----:B------:R-:W1:Y:S01]  /*0a50*/  I2F.F64.U64 R20, R22 ;  /* 0x0000001600147312 */ /* 0x000e620000301800 */
[----:B------:R-:W-:Y:S01]  /*0a60*/  IMAD.MOV.U32 R27, RZ, RZ, 0x3e21eea7 ;  /* 0x3e21eea7ff1b7424 */ /* 0x000fe200078e00ff */
[----:B------:R-:W-:Y:S01]  /*0a70*/  BSSY.RECONVERGENT B0, `(.L_x_15) ;  /* 0x000005a000007945 */ /* 0x000fe20003800200 */
[----:B------:R-:W-:-:S02]  /*0a80*/  IMAD.MOV.U32 R42, RZ, RZ, 0x0 ;  /* 0x00000000ff2a7424 */ /* 0x000fc400078e00ff */
[----:B------:R-:W-:Y:S02]  /*0a90*/  IMAD.MOV.U32 R43, RZ, RZ, 0x3fd80000 ;  /* 0x3fd80000ff2b7424 */ /* 0x000fe400078e00ff */
[----:B------:R-:W-:Y:S01]  /*0aa0*/  VIADD R30, R51, 0xfcb00000 ;  /* 0xfcb00000331e7836 */ /* 0x000fe20000000000 */
[----:B------:R-:W2:Y:S01]  /*0ab0*/  MUFU.RSQ64H R31, R51 ;  /* 0x00000033001f7308 */ /* 0x000ea20000001c00 */
[----:B-1----:R-:W-:-:S08]  /*0ac0*/  DFMA R20, R20, R24, 1.1102230246251565404e-16 ;  /* 0x3ca000001414742b */ /* 0x002fd00000000018 */
[----:B------:R-:W-:Y:S02]  /*0ad0*/  DMUL R24, RZ, R20 ;  /* 0x00000014ff187228 */ /* 0x000fe40000000000 */
[----:B------:R-:W-:Y:S01]  /*0ae0*/  IMAD.SHL.U32 R26, R21, 0x2, RZ ;  /* 0x00000002151a7824 */ /* 0x000fe200078e00ff */
[----:B--2---:R-:W-:-:S04]  /*0af0*/  DMUL R38, R30, R30 ;  /* 0x0000001e1e267228 */ /* 0x004fc80000000000 */
[----:B------:R-:W-:Y:S01]  /*0b00*/  ISETP.GT.U32.AND P0, PT, R26, -0x79800000, PT ;  /* 0x868000001a00780c */ /* 0x000fe20003f04070 */
[----:B------:R-:W-:-:S03]  /*0b10*/  IMAD.MOV.U32 R26, RZ, RZ, -0x3e107ad8 ;  /* 0xc1ef8528ff1a7424 */ /* 0x000fc600078e00ff */
[----:B------:R-:W-:Y:S01]  /*0b20*/  FSEL R41, R25, R21, P0 ;  /* 0x0000001519297208 */ /* 0x000fe20000000000 */
[----:B------:R-:W-:Y:S01]  /*0b30*/  DFMA R38, R50, -R38, 1 ;  /* 0x3ff000003226742b */ /* 0x000fe20000000826 */
[----:B------:R-:W-:-:S03]  /*0b40*/  FSEL R24, R24, R20, P0 ;  /* 0x0000001418187208 */ /* 0x000fc60000000000 */
[----:B------:R-:W-:Y:S02]  /*0b50*/  VIADD R25, R41, 0x100000 ;  /* 0x0010000029197836 */ /* 0x000fe40000000000 */
[----:B------:R-:W-:Y:S02]  /*0b60*/  IMAD.MOV.U32 R40, RZ, RZ, R24 ;  /* 0x000000ffff287224 */ /* 0x000fe400078e0018 */
[----:B------:R-:W1:Y:S01]  /*0b70*/  FRND.F64 R20, R24 ;  /* 0x0000001800147313 */ /* 0x000e620000301800 */
[----:B------:R-:W-:Y:S02]  /*0b80*/  DFMA R42, R38, R42, 0.5 ;  /* 0x3fe00000262a742b */ /* 0x000fe4000000002a */
[----:B------:R-:W-:-:S05]  /*0b90*/  DMUL R38, R30, R38 ;  /* 0x000000261e267228 */ /* 0x000fca0000000000 */
[----:B------:R-:W2:Y:S03]  /*0ba0*/  F2I.S64.F64 R24, R24 ;  /* 0x0000001800187311 */ /* 0x000ea60000301900 */
[----:B------:R-:W-:Y:S02]  /*0bb0*/  DFMA R42, R42, R38, R30 ;  /* 0x000000262a2a722b */ /* 0x000fe4000000001e */
[----:B-1----:R-:W-:-:S08]  /*0bc0*/  DFMA R20, R20, -0.5, R40 ;  /* 0xbfe000001414782b */ /* 0x002fd00000000028 */
[----:B------:R-:W-:Y:S01]  /*0bd0*/  DMUL R22, R20, UR8 ;  /* 0x0000000814167c28 */ /* 0x000fe20008000000 */
[----:B------:R-:W-:Y:S01]  /*0be0*/  UMOV UR8, 0x54442d18 ;  /* 0x54442d1800087882 */ /* 0x000fe20000000000 */
[----:B------:R-:W-:Y:S01]  /*0bf0*/  UMOV UR9, 0x400921fb ;  /* 0x400921fb00097882 */ /* 0x000fe20000000000 */
[----:B--2---:R-:W-:Y:S01]  /*0c00*/  LOP3.LUT P1, RZ, R24, 0x2, RZ, 0xc0, !PT ;  /* 0x0000000218ff7812 */ /* 0x004fe2000782c0ff */
[----:B------:R-:W-:-:S04]  /*0c10*/  VIADD R25, R43, 0xfff00000 ;  /* 0xfff000002b197836 */ /* 0x000fc80000000000 */
[----:B------:R-:W-:Y:S01]  /*0c20*/  DFMA R20, R20, UR8, R22 ;  /* 0x0000000814147c2b */ /* 0x000fe20008000016 */
[----:B------:R-:W-:Y:S01]  /*0c30*/  UMOV UR8, 0x20fd8164 ;  /* 0x20fd816400087882 */ /* 0x000fe20000000000 */
[----:B------:R-:W-:-:S06]  /*0c40*/  UMOV UR9, 0x3da8ff83 ;  /* 0x3da8ff8300097882 */ /* 0x000fcc0000000000 */
[----:B------:R-:W-:-:S08]  /*0c50*/  DMUL R22, R20, R20 ;  /* 0x0000001414167228 */ /* 0x000fd00000000000 */
[C---:B------:R-:W-:Y:S01]  /*0c60*/  DFMA R28, R22.reuse, UR10, -R28 ;  /* 0x0000000a161c7c2b */ /* 0x040fe2000800081c */
[----:B------:R-:W-:Y:S01]  /*0c70*/  UMOV UR10, 0x69ace392 ;  /* 0x69ace392000a7882 */ /* 0x000fe20000000000 */
[----:B------:R-:W-:Y:S01]  /*0c80*/  DFMA R26, R22, -UR8, R26 ;  /* 0x80000008161a7c2b */ /* 0x000fe2000800001a */
[----:B------:R-:W-:Y:S01]  /*0c90*/  UMOV UR11, 0x3ec71de3 ;  /* 0x3ec71de3000b7882 */ /* 0x000fe20000000000 */
[----:B------:R-:W-:Y:S01]  /*0ca0*/  UMOV UR8, 0x8e06e6d9 ;  /* 0x8e06e6d900087882 */ /* 0x000fe20000000000 */
[----:B------:R-:W-:-:S03]  /*0cb0*/  UMOV UR9, 0x3e927e4f ;  /* 0x3e927e4f00097882 */ /* 0x000fc60000000000 */
[C---:B------:R-:W-:Y:S01]  /*0cc0*/  DFMA R28, R22.reuse, R28, UR10 ;  /* 0x0000000a161c7e2b */ /* 0x040fe2000800001c */
[----:B------:R-:W-:Y:S01]  /*0cd0*/  UMOV UR10, 0x19db62a1 ;  /* 0x19db62a1000a7882 */ /* 0x000fe20000000000 */
[----:B------:R-:W-:Y:S01]  /*0ce0*/  DFMA R26, R22, R26, -UR8 ;  /* 0x80000008161a7e2b */ /* 0x000fe2000800001a */
[----:B------:R-:W-:Y:S01]  /*0cf0*/  UMOV UR11, 0x3f2a01a0 ;  /* 0x3f2a01a0000b7882 */ /* 0x000fe20000000000 */
[----:B------:R-:W-:Y:S01]  /*0d00*/  UMOV UR8, 0x19ddbce9 ;  /* 0x19ddbce900087882 */ /* 0x000fe20000000000 */
[----:B------:R-:W-:-:S03]  /*0d10*/  UMOV UR9, 0x3efa01a0 ;  /* 0x3efa01a000097882 */ /* 0x000fc60000000000 */
[C---:B------:R-:W-:Y:S01]  /*0d20*/  DFMA R36, R22.reuse, R28, -UR10 ;  /* 0x8000000a16247e2b */ /* 0x040fe2000800001c */
[----:B------:R-:W-:Y:S01]  /*0d30*/  UMOV UR10, 0x11110818 ;  /* 0x11110818000a7882 */ /* 0x000fe20000000000 */
[----:B------:R-:W-:Y:S01]  /*0d40*/  DFMA R26, R22, R26, UR8 ;  /* 0x00000008161a7e2b */ /* 0x000fe2000800001a */
[----:B------:R-:W-:Y:S01]  /*0d50*/  UMOV UR11, 0x3f811111 ;  /* 0x3f811111000b7882 */ /* 0x000fe20000000000 */
[----:B------:R-:W-:Y:S01]  /*0d60*/  UMOV UR8, 0x16c15d47 ;  /* 0x16c15d4700087882 */ /* 0x000fe20000000000 */
[----:B------:R-:W-:-:S03]  /*0d70*/  UMOV UR9, 0x3f56c16c ;  /* 0x3f56c16c00097882 */ /* 0x000fc60000000000 */
[C---:B------:R-:W-:Y:S01]  /*0d80*/  DFMA R36, R22.reuse, R36, UR10 ;  /* 0x0000000a16247e2b */ /* 0x040fe20008000024 */
[----:B------:R-:W-:Y:S01]  /*0d90*/  UMOV UR10, 0x55555554 ;  /* 0x55555554000a7882 */ /* 0x000fe20000000000 */
[C---:B------:R-:W-:Y:S01]  /*0da0*/  DFMA R28, R22.reuse, R26, -UR8 ;  /* 0x80000008161c7e2b */ /* 0x040fe2000800001a */
[----:B------:R-:W-:Y:S01]  /*0db0*/  UMOV UR11, 0x3fc55555 ;  /* 0x3fc55555000b7882 */ /* 0x000fe20000000000 */
[----:B------:R-:W-:Y:S01]  /*0dc0*/  UMOV UR8, 0x55555551 ;  /* 0x5555555100087882 */ /* 0x000fe20000000000 */
[----:B------:R-:W-:Y:S01]  /*0dd0*/  UMOV UR9, 0x3fa55555 ;  /* 0x3fa5555500097882 */ /* 0x000fe20000000000 */
[----:B------:R-:W0:Y:S01]  /*0de0*/  S2R R26, SR_TID.X ;  /* 0x00000000001a7919 */ /* 0x000e220000002100 */
[----:B------:R-:W0:Y:S01]  /*0df0*/  LDC R27, c[0x0][0x360] ;  /* 0x0000d800ff1b7b82 */ /* 0x000e220000000800 */
[C---:B------:R-:W-:Y:S02]  /*0e00*/  DFMA R36, R22.reuse, R36, -UR10 ;  /* 0x8000000a16247e2b */ /* 0x040fe40008000024 */
[----:B------:R-:W-:-:S06]  /*0e10*/  DFMA R28, R22, R28, UR8 ;  /* 0x00000008161c7e2b */ /* 0x000fcc000800001c */
[C---:B------:R-:W-:Y:S02]  /*0e20*/  DFMA R44, R22.reuse, R36, RZ ;  /* 0x00000024162c722b */ /* 0x040fe400000000ff */
[----:B------:R-:W-:-:S06]  /*0e30*/  DFMA R28, R22, R28, -0.5 ;  /* 0xbfe00000161c742b */ /* 0x000fcc000000001c */
[----:B------:R-:W-:Y:S01]  /*0e40*/  DFMA R44, R20, R44, R20 ;  /* 0x0000002c142c722b */ /* 0x000fe20000000014 */
[----:B------:R-:W-:Y:S01]  /*0e50*/  LOP3.LUT R20, R24, 0x1, RZ, 0xc0, !PT ;  /* 0x0000000118147812 */ /* 0x000fe200078ec0ff */
[----:B------:R-:W-:Y:S01]  /*0e60*/  DFMA R36, R22, R28, 1 ;  /* 0x3ff000001624742b */ /* 0x000fe2000000001c */
[----:B------:R-:W-:Y:S01]  /*0e70*/  IMAD.MOV.U32 R24, RZ, RZ, R42 ;  /* 0x000000ffff187224 */ /* 0x000fe200078e002a */
[----:B------:R-:W1:Y:S01]  /*0e80*/  LDC.64 R28, c[0x0][0x380] ;  /* 0x0000e000ff1c7b82 */ /* 0x000e620000000a00 */
[----:B------:R-:W-:Y:S01]  /*0e90*/  ISETP.NE.U32.AND P0, PT, R20, 0x1, PT ;  /* 0x000000011400780c */ /* 0x000fe20003f05070 */
[----:B------:R-:W-:-:S03]  /*0ea0*/  DMUL R22, R50, R42 ;  /* 0x0000002a32167228 */ /* 0x000fc60000000000 */
[----:B------:R-:W-:Y:S02]  /*0eb0*/  ISETP.NE.U32.AND.EX P0, PT, RZ, RZ, PT, P0 ;  /* 0x000000ffff00720c */ /* 0x000fe40003f05100 */
[----:B------:R-:W-:Y:S02]  /*0ec0*/  LOP3.LUT R47, R45, 0x80000000, RZ, 0x3c, !PT ;  /* 0x800000002d2f7812 */ /* 0x000fe400078e3cff */
[----:B------:R-:W-:Y:S01]  /*0ed0*/  FSEL R38, R36, R44, !P0 ;  /* 0x0000002c24267208 */ /* 0x000fe20004000000 */
[----:B0-----:R-:W-:Y:S01]  /*0ee0*/  IMAD R21, R27, UR12, R26 ;  /* 0x0000000c1b157c24 */ /* 0x001fe2000f8e021a */
[----:B------:R-:W-:Y:S01]  /*0ef0*/  FSEL R39, R37, R45, !P0 ;  /* 0x0000002d25277208 */ /* 0x000fe20004000000 */
[----:B------:R-:W-:Y:S01]  /*0f00*/  DFMA R26, R22, -R22, R50 ;  /* 0x80000016161a722b */ /* 0x000fe20000000032 */
[----:B------:R-:W-:Y:S02]  /*0f10*/  FSEL R36, R44, R36, !P0 ;  /* 0x000000242c247208 */ /* 0x000fe40004000000 */
[----:B------:R-:W-:-:S02]  /*0f20*/  FSEL R37, R47, R37, !P0 ;  /* 0x000000252f257208 */ /* 0x000fc40004000000 */
[----:B------:R-:W-:Y:S02]  /*0f30*/  ISETP.GE.U32.AND P0, PT, R30, 0x7ca00000, PT ;  /* 0x7ca000001e00780c */ /* 0x000fe40003f06070 */
[----:B------:R-:W-:Y:S01]  /*0f40*/  @P1 LOP3.LUT R47, R39, 0x80000000, RZ, 0x3c, !PT ;  /* 0x80000000272f1812 */ /* 0x000fe200078e3cff */
[----:B------:R-:W-:Y:S01]  /*0f50*/  DFMA R44, R26, R24, R22 ;  /* 0x000000181a2c722b */ /* 0x000fe20000000016 */
[----:B------:R-:W-:Y:S01]  /*0f60*/  @P1 LOP3.LUT R49, R37, 0x80000000, RZ, 0x3c, !PT ;  /* 0x8000000025311812 */ /* 0x000fe200078e3cff */
[----:B-1----:R-:W-:-:S04]  /*0f70*/  IMAD.WIDE R28, R21, 0x8, R28 ;  /* 0x00000008151c7825 */ /* 0x002fc800078e021c */
[----:B------:R-:W-:Y:S02]  /*0f80*/  @P1 IMAD.MOV.U32 R39, RZ, RZ, R47 ;  /* 0x000000ffff271224 */ /* 0x000fe400078e002f */
[----:B------:R-:W-:Y:S02]  /*0f90*/  @P1 IMAD.MOV.U32 R37, RZ, RZ, R49 ;  /* 0x000000ffff251224 */ /* 0x000fe400078e0031 */
[----:B------:R-:W-:Y:S05]  /*0fa0*/  @!P0 BRA `(.L_x_16) ;  /* 0x0000000000188947 */ /* 0x000fea0003800000 */
[----:B------:R-:W-:Y:S01]  /*0fb0*/  IMAD.MOV.U32 R24, RZ, RZ, R42 ;  /* 0x000000ffff187224 */ /* 0x000fe200078e002a */
[----:B------:R-:W-:Y:S01]  /*0fc0*/  MOV R20, 0xff0 ;  /* 0x00000ff000147802 */ /* 0x000fe20000000f00 */
[----:B------:R-:W-:-:S07]  /*0fd0*/  IMAD.MOV.U32 R31, RZ, RZ, R51 ;  /* 0x000000ffff1f7224 */ /* 0x000fce00078e0033 */
[----:B------:R-:W-:Y:S05]  /*0fe0*/  CALL.REL.NOINC `($__internal_0_$__cuda_sm20_dsqrt_rn_f64_mediumpath_v1) ;  /* 0x0000001000787944 */ /* 0x000fea0003c00000 */
[----:B------:R-:W-:Y:S02]  /*0ff0*/  IMAD.MOV.U32 R44, RZ, RZ, R22 ;  /* 0x000000ffff2c7224 */ /* 0x000fe400078e0016 */
[----:B------:R-:W-:-:S07]  /*1000*/  IMAD.MOV.U32 R45, RZ, RZ, R23 ;  /* 0x000000ffff2d7224 */ /* 0x000fce00078e0017 */
.L_x_16:
[----:B------:R-:W-:Y:S05]  /*1010*/  BSYNC.RECONVERGENT B0 ;  /* 0x0000000000007941 */ /* 0x000fea0003800200 */
.L_x_15:
[----:B------:R-:W0:Y:S02]  /*1020*/  LDC.64 R26, c[0x0][0x390] ;  /* 0x0000e400ff1a7b82 */ /* 0x000e240000000a00 */
[----:B0-----:R-:W-:-:S06]  /*1030*/  IMAD.WIDE R26, R21, 0x4, R26 ;  /* 0x00000004151a7825 */ /* 0x001fcc00078e021a */
[----:B------:R-:W2:Y:S01]  /*1040*/  LDG.E R26, desc[UR4][R26.64] ;  /* 0x000000041a1a7981 */ /* 0x000ea2000c1e1900 */
[----:B------:R-:W0:Y:S01]  /*1050*/  FRND.F64.TRUNC R22, R40 ;  /* 0x0000002800167313 */ /* 0x000e22000030d800 */
[----:B------:R-:W-:Y:S01]  /*1060*/  DMUL R24, RZ, R40 ;  /* 0x00000028ff187228 */ /* 0x000fe20000000000 */
[----:B------:R-:W-:Y:S01]  /*1070*/  BSSY.RECONVERGENT B0, `(.L_x_17) ;  /* 0x00000f2000007945 */ /* 0x000fe20003800200 */
[----:B------:R-:W-:-:S08]  /*1080*/  DADD R36, RZ, R36 ;  /* 0x00000000ff247229 */ /* 0x000fd00000000024 */
[----:B------:R-:W-:Y:S02]  /*1090*/  DMUL R36, R36, R44 ;  /* 0x0000002c24247228 */ /* 0x000fe40000000000 */
[----:B0-----:R-:W-:-:S06]  /*10a0*/  DSETP.NEU.AND P0, PT, R40, R22, PT ;  /* 0x000000162800722a */ /* 0x001fcc0003f0d000 */
[----:B------:R-:W-:Y:S02]  /*10b0*/  FSEL R38, R24, R38, !P0 ;  /* 0x0000002618267208 */ /* 0x000fe40004000000 */
[----:B------:R-:W-:-:S06]  /*10c0*/  FSEL R39, R25, R39, !P0 ;  /* 0x0000002719277208 */ /* 0x000fcc0004000000 */
[----:B------:R-:W-:Y:S01]  /*10d0*/  DMUL R38, R44, R38 ;  /* 0x000000262c267228 */ /* 0x000fe20000000000 */
[----:B--2---:R-:W-:-:S13]  /*10e0*/  ISETP.NE.AND P0, PT, R26, 0x1, PT ;  /* 0x000000011a00780c */ /* 0x004fda0003f05270 */
[----:B------:R-:W-:Y:S05]  /*10f0*/  @!P0 BRA `(.L_x_18) ;  /* 0x0000000400e08947 */ /* 0x000fea0003800000 */
[----:B------:R-:W-:-:S13]  /*1100*/  ISETP.NE.AND P0, PT, R26, RZ, PT ;  /* 0x000000ff1a00720c */ /* 0x000fda0003f05270 */
[----:B------:R-:W-:Y:S05]  /*1110*/  @P0 BRA `(.L_x_19) ;  /* 0x0000000c009c0947 */ /* 0x000fea0003800000 */
[----:B------:R-:W0:Y:S01]  /*1120*/  LDC.64 R22, c[0x0][0x3b0] ;  /* 0x0000ec00ff167b82 */ /* 0x000e220000000a00 */
[----:B------:R1:W5:Y:S07]  /*1130*/  LDG.E.64 R50, desc[UR4][R28.64] ;  /* 0x000000041c327981 */ /* 0x00036e000c1e1b00 */
[----:B------:R-:W2:Y:S01]  /*1140*/  LDC.64 R46, c[0x4][0x68] ;  /* 0x01001a00ff2e7b82 */ /* 0x000ea20000000a00 */
[----:B0-----:R-:W-:-:S06]  /*1150*/  IMAD.WIDE R20, R21, 0x8, R22 ;  /* 0x0000000815147825 */ /* 0x001fcc00078e0216 */
[----:B------:R-:W3:Y:S04]  /*1160*/  LDG.E.64 R20, desc[UR4][R20.64] ;  /* 0x0000000414147981 */ /* 0x000ee8000c1e1b00 */
[----:B--2---:R-:W3:Y:S01]  /*1170*/  LDG.E.64 R46, desc[UR4][R46.64] ;  /* 0x000000042e2e7981 */ /* 0x004ee2000c1e1b00 */
[----:B------:R-:W-:Y:S01]  /*1180*/  BSSY.RECONVERGENT B1, `(.L_x_20) ;  /* 0x000001e000017945 */ /* 0x000fe20003800200 */
[----:B---3--:R-:W-:-:S08]  /*1190*/  DMUL R26, R46, R20 ;  /* 0x000000142e1a7228 */ /* 0x008fd00000000000 */
[----:B------:R-:W-:-:S14]  /*11a0*/  DSETP.NEU.AND P0, PT, |R26|, +INF , PT ;  /* 0x7ff000001a00742a */ /* 0x000fdc0003f0d200 */
[----:B------:R-:W-:Y:S01]  /*11b0*/  @!P0 DMUL R52, RZ, R26 ;  /* 0x0000001aff348228 */ /* 0x000fe20000000000 */
[----:B------:R-:W-:Y:S01]  /*11c0*/  @!P0 IMAD.MOV.U32 R54, RZ, RZ, 0x1 ;  /* 0x00000001ff368424 */ /* 0x000fe200078e00ff */
[----:B-1----:R-:W-:Y:S09]  /*11d0*/  @!P0 BRA `(.L_x_21) ;  /* 0x0000000000608947 */ /* 0x002ff20003800000 */
[----:B------:R-:W-:Y:S01]  /*11e0*/  UMOV UR8, 0x6dc9c883 ;  /* 0x6dc9c88300087882 */ /* 0x000fe20000000000 */
[----:B------:R-:W-:Y:S01]  /*11f0*/  UMOV UR9, 0x3fe45f30 ;  /* 0x3fe45f3000097882 */ /* 0x000fe20000000000 */
[C---:B------:R-:W-:Y:S01]  /*1200*/  DSETP.GE.AND P0, PT, |R26|.reuse, 2.14748364800000000000e+09, PT ;  /* 0x41e000001a00742a */ /* 0x040fe20003f06200 */
[----:B------:R-:W-:Y:S01]  /*1210*/  BSSY.RECONVERGENT B2, `(.L_x_22) ;  /* 0x0000013000027945 */ /* 0x000fe20003800200 */
[----:B------:R-:W-:Y:S01]  /*1220*/  DMUL R20, R26, UR8 ;  /* 0x000000081a147c28 */ /* 0x000fe20008000000 */
[----:B------:R-:W-:Y:S01]  /*1230*/  UMOV UR8, 0x54442d18 ;  /* 0x54442d1800087882 */ /* 0x000fe20000000000 */
[----:B------:R-:W-:-:S08]  /*1240*/  UMOV UR9, 0x3ff921fb ;  /* 0x3ff921fb00097882 */ /* 0x000fd00000000000 */
[----:B------:R-:W0:Y:S08]  /*1250*/  F2I.F64 R20, R20 ;  /* 0x0000001400147311 */ /* 0x000e300000301100 */
[----:B0-----:R-:W0:Y:S02]  /*1260*/  I2F.F64 R52, R20 ;  /* 0x0000001400347312 */ /* 0x001e240000201c00 */
[----:B0-----:R-:W-:Y:S01]  /*1270*/  DFMA R22, R52, -UR8, R26 ;  /* 0x8000000834167c2b */ /* 0x001fe2000800001a */
[----:B------:R-:W-:Y:S01]  /*1280*/  UMOV UR8, 0x33145c00 ;  /* 0x33145c0000087882 */ /* 0x000fe20000000000 */
[----:B------:R-:W-:-:S06]  /*1290*/  UMOV UR9, 0x3c91a626 ;  /* 0x3c91a62600097882 */ /* 0x000fcc0000000000 */
[----:B------:R-:W-:Y:S01]  /*12a0*/  DFMA R22, R52, -UR8, R22 ;  /* 0x8000000834167c2b */ /* 0x000fe20008000016 */
[----:B------:R-:W-:Y:S01]  /*12b0*/  UMOV UR8, 0x252049c0 ;  /* 0x252049c000087882 */ /* 0x000fe20000000000 */
[----:B------:R-:W-:-:S06]  /*12c0*/  UMOV UR9, 0x397b839a ;  /* 0x397b839a00097882 */ /* 0x000fcc0000000000 */
[----:B------:R-:W-:Y:S01]  /*12d0*/  DFMA R52, R52, -UR8, R22 ;  /* 0x8000000834347c2b */ /* 0x000fe20008000016 */
[----:B------:R-:W-:Y:S10]  /*12e0*/  @!P0 BRA `(.L_x_23) ;  /* 0x0000000000148947 */ /* 0x000ff40003800000 */
[----:B------:R-:W-:Y:S01]  /*12f0*/  IMAD.MOV.U32 R20, RZ, RZ, R26 ;  /* 0x000000ffff147224 */ /* 0x000fe200078e001a */
[----:B------:R-:W-:-:S07]  /*1300*/  MOV R26, 0x1320 ;  /* 0x00001320001a7802 */ /* 0x000fce0000000f00 */
[----:B-----5:R-:W-:Y:S05]  /*1310*/  CALL.REL.NOINC `($_Z11Micro_StepsPdS_PiP17curandStateXORWOWS2_S_S_d$__internal_trig_reduction_slowpathd) ;  /* 0x0000001000507944 */ /* 0x020fea0003c00000 */
[----:B------:R-:W-:Y:S02]  /*1320*/  IMAD.MOV.U32 R52, RZ, RZ, R44 ;  /* 0x000000ffff347224 */ /* 0x000fe400078e002c */
[----:B------:R-:W-:-:S07]  /*1330*/  IMAD.MOV.U32 R53, RZ, RZ, R45 ;  /* 0x000000ffff357224 */ /* 0x000fce00078e002d */
.L_x_23:
[----:B------:R-:W-:Y:S05]  /*1340*/  BSYNC.RECONVERGENT B2 ;  /* 0x0000000000027941 */ /* 0x000fea0003800200 */
.L_x_22:
[----:B------:R-:W-:-:S07]  /*1350*/  VIADD R54, R20, 0x1 ;  /* 0x0000000114367836 */ /* 0x000fce0000000000 */
.L_x_21:
[----:B------:R-:W-:Y:S05]  /*1360*/  BSYNC.RECONVERGENT B1 ;  /* 0x0000000000017941 */ /* 0x000fea0003800200 */
.L_x_20:
[----:B------:R-:W-:-:S05]  /*1370*/  IMAD.SHL.U32 R20, R54, 0x40, RZ ;  /* 0x0000004036147824 */ /* 0x000fca00078e00ff */
[----:B------:R-:W-:-:S04]  /*1380*/  LOP3.LUT R20, R20, 0x40, RZ, 0xc0, !PT ;  /* 0x0000004014147812 */ /* 0x000fc800078ec0ff */
[----:B------:R-:W-:-:S05]  /*1390*/  IADD3 R42, P0, PT, R20, UR6, RZ ;  /* 0x00000006142a7c10 */ /* 0x000fca000ff1e0ff */
[----:B------:R-:W-:-:S05]  /*13a0*/  IMAD.X R43, RZ, RZ, UR7, P0 ;  /* 0x00000007ff2b7e24 */ /* 0x000fca00080e06ff */
[----:B------:R-:W2:Y:S04]  /*13b0*/  LDG.E.128.CONSTANT R20, desc[UR4][R42.64] ;  /* 0x000000042a147981 */ /* 0x000ea8000c1e9d00 */
[----:B------:R-:W3:Y:S04]  /*13c0*/  LDG.E.128.CONSTANT R24, desc[UR4][R42.64+0x10] ;  /* 0x000010042a187981 */ /* 0x000ee8000c1e9d00 */
[----:B------:R0:W4:Y:S01]  /*13d0*/  LDG.E.128.CONSTANT R28, desc[UR4][R42.64+0x20] ;  /* 0x000020042a1c7981 */ /* 0x000122000c1e9d00 */
[----:B------:R-:W-:Y:S01]  /*13e0*/  LOP3.LUT R40, R54, 0x1, RZ, 0xc0, !PT ;  /* 0x0000000136287812 */ /* 0x000fe200078ec0ff */
[----:B------:R-:W-:Y:S01]  /*13f0*/  IMAD.MOV.U32 R41, RZ, RZ, 0x3da8ff83 ;  /* 0x3da8ff83ff297424 */ /* 0x000fe200078e00ff */
[----:B------:R-:W-:Y:S01]  /*1400*/  DMUL R48, R52, R52 ;  /* 0x0000003434307228 */ /* 0x000fe20000000000 */
[----:B------:R-:W1:Y:S01]  /*1410*/  S2UR UR8, SR_CTAID.X ;  /* 0x00000000000879c3 */ /* 0x000e620000002500 */
[----:B------:R-:W-:Y:S01]  /*1420*/  ISETP.NE.U32.AND P0, PT, R40, 0x1, PT ;  /* 0x000000012800780c */ /* 0x000fe20003f05070 */
[----:B------:R-:W-:-:S03]  /*1430*/  IMAD.MOV.U32 R40, RZ, RZ, 0x20fd8164 ;  /* 0x20fd8164ff287424 */ /* 0x000fc600078e00ff */
[----:B------:R-:W-:Y:S02]  /*1440*/  FSEL R41, -R41, 0.11223486810922622681, !P0 ;  /* 0x3de5db6529297808 */ /* 0x000fe40004000100 */
[----:B------:R-:W-:Y:S01]  /*1450*/  FSEL R40, R40, -8.06006814911005101289e+34, !P0 ;  /* 0xf9785eba28287808 */ /* 0x000fe20004000000 */
[----:B0-----:R-:W0:Y:S05]  /*1460*/  LDC.64 R42, c[0x0][0x388] ;  /* 0x0000e200ff2a7b82 */ /* 0x001e2a0000000a00 */
[----:B--2---:R-:W-:-:S03]  /*1470*/  DFMA R20, R48, R40, R20 ;  /* 0x000000283014722b */ /* 0x004fc60000000014 */
[----:B------:R-:W2:Y:S05]  /*1480*/  LDC.64 R40, c[0x4][0x48] ;  /* 0x01001200ff287b82 */ /* 0x000eaa0000000a00 */
[C---:B------:R-:W-:Y:S01]  /*1490*/  DFMA R20, R48.reuse, R20, R22 ;  /* 0x000000143014722b */ /* 0x040fe20000000016 */
[----:B------:R-:W1:Y:S07]  /*14a0*/  S2R R22, SR_TID.X ;  /* 0x0000000000167919 */ /* 0x000e6e0000002100 */
[----:B---3--:R-:W-:-:S02]  /*14b0*/  DFMA R24, R48, R20, R24 ;  /* 0x000000143018722b */ /* 0x008fc40000000018 */
[----:B------:R-:W1:Y:S01]  /*14c0*/  LDC R21, c[0x0][0x360] ;  /* 0x0000d800ff157b82 */ /* 0x000e620000000800 */
[----:B--2---:R-:W2:Y:S05]  /*14d0*/  LDG.E.64 R40, desc[UR4][R40.64] ;  /* 0x0000000428287981 */ /* 0x004eaa000c1e1b00 */
[C---:B------:R-:W-:Y:S02]  /*14e0*/  DFMA R24, R48.reuse, R24, R26 ;  /* 0x000000183018722b */ /* 0x040fe4000000001a */
[----:B------:R-:W3:Y:S06]  /*14f0*/  LDC.64 R26, c[0x4][0x58] ;  /* 0x01001600ff1a7b82 */ /* 0x000eec0000000a00 */
[----:B----4-:R-:W-:Y:S01]  /*1500*/  DFMA R24, R48, R24, R28 ;  /* 0x000000183018722b */ /* 0x010fe2000000001c */
[----:B-1----:R-:W-:-:S04]  /*1510*/  IMAD R21, R21, UR8, R22 ;  /* 0x0000000815157c24 */ /* 0x002fc8000f8e0216 */
[----:B0-----:R-:W-:-:S05]  /*1520*/  IMAD.WIDE R42, R21, 0x8, R42 ;  /* 0x00000008152a7825 */ /* 0x001fca00078e022a */
[----:B------:R-:W4:Y:S04]  /*1530*/  LDG.E.64 R44, desc[UR4][R42.64] ;  /* 0x000000042a2c7981 */ /* 0x000f28000c1e1b00 */
[----:B---3--:R-:W3:Y:S01]  /*1540*/  LDG.E.64 R28, desc[UR4][R26.64] ;  /* 0x000000041a1c7981 */ /* 0x008ee2000c1e1b00 */
[----:B------:R-:W-:-:S08]  /*1550*/  DFMA R24, R48, R24, R30 ;  /* 0x000000183018722b */ /* 0x000fd0000000001e */
[----:B------:R-:W-:Y:S02]  /*1560*/  DFMA R52, R24, R52, R52 ;  /* 0x000000341834722b */ /* 0x000fe40000000034 */
[----:B------:R-:W-:Y:S02]  /*1570*/  DFMA R24, R48, R24, 1 ;  /* 0x3ff000003018742b */ /* 0x000fe40000000018 */
[----:B-----5:R-:W-:-:S08]  /*1580*/  DMUL R48, RZ, R50 ;  /* 0x00000032ff307228 */ /* 0x020fd00000000000 */
[----:B------:R-:W-:Y:S01]  /*1590*/  FSEL R24, R24, R52, !P0 ;  /* 0x0000003418187208 */ /* 0x000fe20004000000 */
[----:B------:R-:W-:Y:S01]  /*15a0*/  IMAD.MOV.U32 R52, RZ, RZ, 0x0 ;  /* 0x00000000ff347424 */ /* 0x000fe200078e00ff */
[----:B------:R-:W-:Y:S01]  /*15b0*/  FSEL R25, R25, R53, !P0 ;  /* 0x0000003519197208 */ /* 0x000fe20004000000 */
[----:B------:R-:W-:Y:S01]  /*15c0*/  IMAD.MOV.U32 R53, RZ, RZ, 0x3fd80000 ;  /* 0x3fd80000ff357424 */ /* 0x000fe200078e00ff */
[----:B------:R-:W-:-:S04]  /*15d0*/  LOP3.LUT P0, RZ, R54, 0x2, RZ, 0xc0, !PT ;  /* 0x0000000236ff7812 */ /* 0x000fc8000780c0ff */
[----:B------:R-:W-:-:S10]  /*15e0*/  DADD R22, RZ, -R24 ;  /* 0x00000000ff167229 */ /* 0x000fd40000000818 */
[----:B------:R-:W-:Y:S02]  /*15f0*/  FSEL R24, R24, R22, !P0 ;  /* 0x0000001618187208 */ /* 0x000fe40004000000 */
[----:B------:R-:W-:-:S06]  /*1600*/  FSEL R25, R25, R23, !P0 ;  /* 0x0000001719197208 */ /* 0x000fcc0004000000 */
[----:B------:R-:W-:Y:S01]  /*1610*/  DMUL R46, R46, R24 ;  /* 0x000000182e2e7228 */ /* 0x000fe20000000000 */
[----:B--2---:R-:W0:Y:S01]  /*1620*/  MUFU.RSQ64H R31, R41 ;  /* 0x00000029001f7308 */ /* 0x004e220000001c00 */
[----:B------:R-:W-:-:S05]  /*1630*/  VIADD R30, R41, 0xfcb00000 ;  /* 0xfcb00000291e7836 */ /* 0x000fca0000000000 */
[----:B------:R-:W-:Y:S01]  /*1640*/  ISETP.GE.U32.AND P0, PT, R30, 0x7ca00000, PT ;  /* 0x7ca000001e00780c */ /* 0x000fe20003f06070 */
[----:B0-----:R-:W-:-:S08]  /*1650*/  DMUL R22, R30, R30 ;  /* 0x0000001e1e167228 */ /* 0x001fd00000000000 */
[----:B------:R-:W-:Y:S02]  /*1660*/  DFMA R22, R40, -R22, 1 ;  /* 0x3ff000002816742b */ /* 0x000fe40000000816 */
[----:B----4-:R-:W-:-:S06]  /*1670*/  DFMA R46, R46, R44, R48 ;  /* 0x0000002c2e2e722b */ /* 0x010fcc0000000030 */
[----:B------:R-:W-:Y:S02]  /*1680*/  DFMA R52, R22, R52, 0.5 ;  /* 0x3fe000001634742b */ /* 0x000fe40000000034 */
[----:B------:R-:W-:Y:S02]  /*1690*/  DMUL R22, R30, R22 ;  /* 0x000000161e167228 */ /* 0x000fe40000000000 */
[----:B------:R-:W-:-:S06]  /*16a0*/  DMUL R46, R46, R40 ;  /* 0x000000282e2e7228 */ /* 0x000fcc0000000000 */
[----:B------:R-:W-:Y:S02]  /*16b0*/  DFMA R52, R52, R22, R30 ;  /* 0x000000163434722b */ /* 0x000fe4000000001e */
[----:B---3--:R-:W-:Y:S02]  /*16c0*/  DFMA R46, R46, R28, R50 ;  /* 0x0000001c2e2e722b */ /* 0x008fe40000000032 */
[----:B------:R-:W-:-:S04]  /*16d0*/  DMUL R50, R50, 0.5 ;  /* 0x3fe0000032327828 */ /* 0x000fc80000000000 */
[C---:B------:R-:W-:Y:S02]  /*16e0*/  DMUL R22, R40.reuse, R52 ;  /* 0x0000003428167228 */ /* 0x040fe40000000000 */
[----:B------:R-:W-:Y:S02]  /*16f0*/  VIADD R25, R53, 0xfff00000 ;  /* 0xfff0000035197836 */ /* 0x000fe40000000000 */
[----:B------:R-:W-:Y:S01]  /*1700*/  IMAD.MOV.U32 R24, RZ, RZ, R52 ;  /* 0x000000ffff187224 */ /* 0x000fe200078e0034 */
[----:B------:R-:W-:-:S03]  /*1710*/  DFMA R46, R40, -R50, R46 ;  /* 0x80000032282e722b */ /* 0x000fc6000000002e */
[----:B------:R-:W-:-:S08]  /*1720*/  DFMA R26, R22, -R22, R40 ;  /* 0x80000016161a722b */ /* 0x000fd00000000028 */
[----:B------:R-:W-:Y:S01]  /*1730*/  DFMA R50, R26, R24, R22 ;  /* 0x000000181a32722b */ /* 0x000fe20000000016 */
[----:B------:R-:W-:Y:S10]  /*1740*/  @!P0 BRA `(.L_x_24) ;  /* 0x00000000001c8947 */ /* 0x000ff40003800000 */
[----:B------:R-:W-:Y:S01]  /*1750*/  IMAD.MOV.U32 R24, RZ, RZ, R52 ;  /* 0x000000ffff187224 */ /* 0x000fe200078e0034 */
[----:B------:R-:W-:Y:S01]  /*1760*/  MOV R20, 0x17a0 ;  /* 0x000017a000147802 */ /* 0x000fe20000000f00 */
[----:B------:R-:W-:Y:S02]  /*1770*/  IMAD.MOV.U32 R50, RZ, RZ, R40 ;  /* 0x000000ffff327224 */ /* 0x000fe400078e0028 */
[----:B------:R-:W-:-:S07]  /*1780*/  IMAD.MOV.U32 R31, RZ, RZ, R41 ;  /* 0x000000ffff1f7224 */ /* 0x000fce00078e0029 */
[----:B------:R-:W-:Y:S05]  /*1790*/  CALL.REL.NOINC `($__internal_0_$__cuda_sm20_dsqrt_rn_f64_mediumpath_v1) ;  /* 0x00000008008c7944 */ /* 0x000fea0003c00000 */
[----:B------:R-:W-:Y:S02]  /*17a0*/  IMAD.MOV.U32 R50, RZ, RZ, R22 ;  /* 0x000000ffff327224 */ /* 0x000fe400078e0016 */
[----:B------:R-:W-:-:S07]  /*17b0*/  IMAD.MOV.U32 R51, RZ, RZ, R23 ;  /* 0x000000ffff337224 */ /* 0x000fce00078e0017 */
.L_x_24:
[----:B------:R-:W-:Y:S01]  /*17c0*/  DFMA R48, RZ, R44, R48 ;  /* 0x0000002cff30722b */ /* 0x000fe20000000030 */
[----:B------:R-:W0:Y:S01]  /*17d0*/  LDC.64 R24, c[0x0][0x380] ;  /* 0x0000e000ff187b82 */ /* 0x000e220000000a00 */
[----:B------:R-:W-:Y:S02]  /*17e0*/  DMUL R22, R44, 0.5 ;  /* 0x3fe000002c167828 */ /* 0x000fe40000000000 */
[----:B------:R-:W-:-:S04]  /*17f0*/  DFMA R46, R38, R50, R46 ;  /* 0x00000032262e722b */ /* 0x000fc8000000002e */
[----:B------:R-:W-:-:S08]  /*1800*/  DMUL R48, R40, R48 ;  /* 0x0000003028307228 */ /* 0x000fd00000000000 */
[----:B------:R-:W-:-:S08]  /*1810*/  DFMA R48, R28, R48, R44 ;  /* 0x000000301c30722b */ /* 0x000fd0000000002c */
[----:B------:R-:W-:Y:S01]  /*1820*/  DFMA R22, R40, -R22, R48 ;  /* 0x800000162816722b */ /* 0x000fe20000000030 */
[----:B0-----:R-:W-:-:S05]  /*1830*/  IMAD.WIDE R20, R21, 0x8, R24 ;  /* 0x0000000815147825 */ /* 0x001fca00078e0218 */
[----:B------:R1:W-:Y:S02]  /*1840*/  STG.E.64 desc[UR4][R20.64], R46 ;  /* 0x0000002e14007986 */ /* 0x0003e4000c101b04 */
[----:B------:R-:W-:-:S07]  /*1850*/  DFMA R22, R36, R50, R22 ;  /* 0x000000322416722b */ /* 0x000fce0000000016 */
[----:B------:R1:W-:Y:S01]  /*1860*/  STG.E.64 desc[UR4][R42.64], R22 ;  /* 0x000000162a007986 */ /* 0x0003e2000c101b04 */
[----:B------:R-:W-:Y:S05]  /*1870*/  BRA `(.L_x_19) ;  /* 0x0000000400c47947 */ /* 0x000fea0003800000 */
.L_x_18:
[----:B------:R-:W0:Y:S01]  /*1880*/  LDC.64 R46, c[0x4][0x68] ;  /* 0x01001a00ff2e7b82 */ /* 0x000e220000000a00 */
[----:B------:R1:W5:Y:S07]  /*1890*/  LDG.E.64 R54, desc[UR4][R28.64] ;  /* 0x000000041c367981 */ /* 0x00036e000c1e1b00 */
[----:B------:R-:W2:Y:S01]  /*18a0*/  LDC.64 R20, c[0x0][0x3b0] ;  /* 0x0000ec00ff147b82 */ /* 0x000ea20000000a00 */
[----:B0-----:R-:W3:Y:S04]  /*18b0*/  LDG.E.64 R46, desc[UR4][R46.64] ;  /* 0x000000042e2e7981 */ /* 0x001ee8000c1e1b00 */
[----:B--2---:R-:W3:Y:S02]  /*18c0*/  LDG.E.64 R20, desc[UR4][R20.64] ;  /* 0x0000000414147981 */ /* 0x004ee4000c1e1b00 */
[----:B---3--:R-:W-:-:S08]  /*18d0*/  DMUL R26, R46, R20 ;  /* 0x000000142e1a7228 */ /* 0x008fd00000000000 */
[----:B------:R-:W-:-:S14]  /*18e0*/  DSETP.NEU.AND P0, PT, |R26|, +INF , PT ;  /* 0x7ff000001a00742a */ /* 0x000fdc0003f0d200 */
[----:B------:R-:W-:Y:S01]  /*18f0*/  @!P0 DMUL R44, RZ, R26 ;  /* 0x0000001aff2c8228 */ /* 0x000fe20000000000 */
[----:B------:R-:W-:Y:S01]  /*1900*/  @!P0 IMAD.MOV.U32 R48, RZ, RZ, 0x1 ;  /* 0x00000001ff308424 */ /* 0x000fe200078e00ff */
[----:B-1----:R-:W-:Y:S09]  /*1910*/  @!P0 BRA `(.L_x_25) ;  /* 0x0000000000588947 */ /* 0x002ff20003800000 */
[----:B------:R-:W-:Y:S01]  /*1920*/  UMOV UR8, 0x6dc9c883 ;  /* 0x6dc9c88300087882 */ /* 0x000fe20000000000 */
[----:B------:R-:W-:Y:S01]  /*1930*/  UMOV UR9, 0x3fe45f30 ;  /* 0x3fe45f3000097882 */ /* 0x000fe20000000000 */
[C---:B------:R-:W-:Y:S02]  /*1940*/  DSETP.GE.AND P0, PT, |R26|.reuse, 2.14748364800000000000e+09, PT ;  /* 0x41e000001a00742a */ /* 0x040fe40003f06200 */
        /* <DEDUP_REMOVED lines=13> */
[----:B------:R-:W-:Y:S01]  /*1a20*/  BSSY.RECONVERGENT B1, `(.L_x_26) ;  /* 0x0000004000017945 */ /* 0x000fe20003800200 */
[----:B------:R-:W-:Y:S01]  /*1a30*/  IMAD.MOV.U32 R20, RZ, RZ, R26 ;  /* 0x000000ffff147224 */ /* 0x000fe200078e001a */
[----:B------:R-:W-:-:S07]  /*1a40*/  MOV R26, 0x1a60 ;  /* 0x00001a60001a7802 */ /* 0x000fce0000000f00 */
[----:B-----5:R-:W-:Y:S05]  /*1a50*/  CALL.REL.NOINC `($_Z11Micro_StepsPdS_PiP17curandStateXORWOWS2_S_S_d$__internal_trig_reduction_slowpathd) ;  /* 0x0000000800807944 */ /* 0x020fea0003c00000 */
[----:B------:R-:W-:Y:S05]  /*1a60*/  BSYNC.RECONVERGENT B1 ;  /* 0x0000000000017941 */ /* 0x000fea0003800200 */
.L_x_26:
[----:B------:R-:W-:-:S07]  /*1a70*/  VIADD R48, R20, 0x1 ;  /* 0x0000000114307836 */ /* 0x000fce0000000000 */
.L_x_25:
[----:B------:R-:W-:-:S05]  /*1a80*/  IMAD.SHL.U32 R20, R48, 0x40, RZ ;  /* 0x0000004030147824 */ /* 0x000fca00078e00ff */
[----:B------:R-:W-:-:S04]  /*1a90*/  LOP3.LUT R20, R20, 0x40, RZ, 0xc0, !PT ;  /* 0x0000004014147812 */ /* 0x000fc800078ec0ff */
[----:B------:R-:W-:-:S05]  /*1aa0*/  IADD3 R56, P0, PT, R20, UR6, RZ ;  /* 0x0000000614387c10 */ /* 0x000fca000ff1e0ff */
[----:B------:R-:W-:-:S05]  /*1ab0*/  IMAD.X R57, RZ, RZ, UR7, P0 ;  /* 0x00000007ff397e24 */ /* 0x000fca00080e06ff */
[----:B------:R-:W2:Y:S01]  /*1ac0*/  LDG.E.128.CONSTANT R20, desc[UR4][R56.64] ;  /* 0x0000000438147981 */ /* 0x000ea2000c1e9d00 */
[----:B------:R-:W0:Y:S01]  /*1ad0*/  LDC.64 R40, c[0x4][0x48] ;  /* 0x01001200ff287b82 */ /* 0x000e220000000a00 */
[----:B------:R-:W-:Y:S02]  /*1ae0*/  LOP3.LUT R28, R48, 0x1, RZ, 0xc0, !PT ;  /* 0x00000001301c7812 */ /* 0x000fe400078ec0ff */
[----:B------:R-:W3:Y:S01]  /*1af0*/  LDG.E.128.CONSTANT R24, desc[UR4][R56.64+0x10] ;  /* 0x0000100438187981 */ /* 0x000ee2000c1e9d00 */
[----:B------:R-:W-:Y:S01]  /*1b00*/  IMAD.MOV.U32 R29, RZ, RZ, 0x3da8ff83 ;  /* 0x3da8ff83ff1d7424 */ /* 0x000fe200078e00ff */
[----:B------:R-:W-:Y:S01]  /*1b10*/  ISETP.NE.U32.AND P0, PT, R28, 0x1, PT ;  /* 0x000000011c00780c */ /* 0x000fe20003f05070 */
[----:B------:R-:W-:Y:S01]  /*1b20*/  IMAD.MOV.U32 R28, RZ, RZ, 0x20fd8164 ;  /* 0x20fd8164ff1c7424 */ /* 0x000fe200078e00ff */
[----:B------:R-:W-:Y:S02]  /*1b30*/  DMUL R42, R44, R44 ;  /* 0x0000002c2c2a7228 */ /* 0x000fe40000000000 */
[----:B------:R-:W-:Y:S01]  /*1b40*/  FSEL R29, -R29, 0.11223486810922622681, !P0 ;  /* 0x3de5db651d1d7808 */ /* 0x000fe20004000100 */
[----:B0-----:R-:W4:Y:S01]  /*1b50*/  LDG.E.64 R40, desc[UR4][R40.64] ;  /* 0x0000000428287981 */ /* 0x001f22000c1e1b00 */
[----:B------:R-:W-:-:S06]  /*1b60*/  FSEL R28, R28, -8.06006814911005101289e+34, !P0 ;  /* 0xf9785eba1c1c7808 */ /* 0x000fcc0004000000 */
[C---:B--2---:R-:W-:Y:S01]  /*1b70*/  DFMA R20, R42.reuse, R28, R20 ;  /* 0x0000001c2a14722b */ /* 0x044fe20000000014 */
[----:B------:R-:W2:Y:S01]  /*1b80*/  LDG.E.128.CONSTANT R28, desc[UR4][R56.64+0x20] ;  /* 0x00002004381c7981 */ /* 0x000ea2000c1e9d00 */
[----:B------:R-:W0:Y:S06]  /*1b90*/  S2UR UR8, SR_CTAID.X ;  /* 0x00000000000879c3 */ /* 0x000e2c0000002500 */
[----:B------:R-:W-:-:S08]  /*1ba0*/  DFMA R20, R42, R20, R22 ;  /* 0x000000142a14722b */ /* 0x000fd00000000016 */
[C---:B---3--:R-:W-:Y:S01]  /*1bb0*/  DFMA R20, R42.reuse, R20, R24 ;  /* 0x000000142a14722b */ /* 0x048fe20000000018 */
[----:B------:R-:W0:Y:S01]  /*1bc0*/  S2R R25, SR_TID.X ;  /* 0x0000000000197919 */ /* 0x000e220000002100 */
[----:B------:R-:W0:Y:S06]  /*1bd0*/  LDC R24, c[0x0][0x360] ;  /* 0x0000d800ff187b82 */ /* 0x000e2c0000000800 */
[----:B------:R-:W-:Y:S02]  /*1be0*/  DFMA R20, R42, R20, R26 ;  /* 0x000000142a14722b */ /* 0x000fe4000000001a */
[----:B----4-:R-:W-:-:S06]  /*1bf0*/  DMUL R50, R40, 0.5 ;  /* 0x3fe0000028327828 */ /* 0x010fcc0000000000 */
[----:B------:R-:W1:Y:S04]  /*1c00*/  MUFU.RSQ64H R53, R51 ;  /* 0x0000003300357308 */ /* 0x000e680000001c00 */
[----:B------:R-:W-:-:S06]  /*1c10*/  VIADD R52, R51, 0xfcb00000 ;  /* 0xfcb0000033347836 */ /* 0x000fcc0000000000 */
[----:B-1----:R-:W-:-:S08]  /*1c20*/  DMUL R22, R52, R52 ;  /* 0x0000003434167228 */ /* 0x002fd00000000000 */
[----:B------:R-:W-:Y:S02]  /*1c30*/  DFMA R22, R50, -R22, 1 ;  /* 0x3ff000003216742b */ /* 0x000fe40000000816 */
[C---:B--2---:R-:W-:Y:S01]  /*1c40*/  DFMA R20, R42.reuse, R20, R28 ;  /* 0x000000142a14722b */ /* 0x044fe2000000001c */
[----:B------:R-:W1:Y:S07]  /*1c50*/  LDC.64 R28, c[0x0][0x388] ;  /* 0x0000e200ff1c7b82 */ /* 0x000e6e0000000a00 */
[----:B------:R-:W-:Y:S01]  /*1c60*/  DFMA R20, R42, R20, R30 ;  /* 0x000000142a14722b */ /* 0x000fe2000000001e */
[----:B------:R-:W-:-:S02]  /*1c70*/  IMAD.MOV.U32 R30, RZ, RZ, 0x0 ;  /* 0x00000000ff1e7424 */ /* 0x000fc400078e00ff */
[----:B------:R-:W-:-:S05]  /*1c80*/  IMAD.MOV.U32 R31, RZ, RZ, 0x3fd80000 ;  /* 0x3fd80000ff1f7424 */ /* 0x000fca00078e00ff */
[----:B------:R-:W-:Y:S02]  /*1c90*/  DFMA R44, R20, R44, R44 ;  /* 0x0000002c142c722b */ /* 0x000fe4000000002c */
[----:B------:R-:W-:Y:S02]  /*1ca0*/  DFMA R30, R22, R30, 0.5 ;  /* 0x3fe00000161e742b */ /* 0x000fe4000000001e */
[----:B------:R-:W-:Y:S02]  /*1cb0*/  DFMA R20, R42, R20, 1 ;  /* 0x3ff000002a14742b */ /* 0x000fe40000000014 */
[----:B------:R-:W-:-:S08]  /*1cc0*/  DMUL R22, R52, R22 ;  /* 0x0000001634167228 */ /* 0x000fd00000000000 */
[----:B------:R-:W-:Y:S01]  /*1cd0*/  DFMA R30, R30, R22, R52 ;  /* 0x000000161e1e722b */ /* 0x000fe20000000034 */
[----:B------:R-:W-:Y:S01]  /*1ce0*/  FSEL R23, R21, R45, !P0 ;  /* 0x0000002d15177208 */ /* 0x000fe20004000000 */
[----:B0-----:R-:W-:Y:S01]  /*1cf0*/  IMAD R21, R24, UR8, R25 ;  /* 0x0000000818157c24 */ /* 0x001fe2000f8e0219 */
[----:B------:R-:W-:Y:S02]  /*1d00*/  FSEL R22, R20, R44, !P0 ;  /* 0x0000002c14167208 */ /* 0x000fe40004000000 */
[----:B------:R-:W0:Y:S01]  /*1d10*/  LDC.64 R44, c[0x4][0x58] ;  /* 0x01001600ff2c7b82 */ /* 0x000e220000000a00 */
[----:B-1----:R-:W-:-:S05]  /*1d20*/  IMAD.WIDE R28, R21, 0x8, R28 ;  /* 0x00000008151c7825 */ /* 0x002fca00078e021c */
[----:B------:R-:W2:Y:S04]  /*1d30*/  LDG.E.64 R42, desc[UR4][R28.64] ;  /* 0x000000041c2a7981 */ /* 0x000ea8000c1e1b00 */
[----:B0-----:R-:W3:Y:S01]  /*1d40*/  LDG.E.64 R44, desc[UR4][R44.64] ;  /* 0x000000042c2c7981 */ /* 0x001ee2000c1e1b00 */
[----:B------:R-:W-:Y:S01]  /*1d50*/  DADD R24, RZ, -R22 ;  /* 0x00000000ff187229 */ /* 0x000fe20000000816 */
[----:B------:R-:W-:Y:S01]  /*1d60*/  LOP3.LUT P0, RZ, R48, 0x2, RZ, 0xc0, !PT ;  /* 0x0000000230ff7812 */ /* 0x000fe2000780c0ff */
[----:B-----5:R-:W-:-:S08]  /*1d70*/  DMUL R48, RZ, R54 ;  /* 0x00000036ff307228 */ /* 0x020fd00000000000 */
[----:B------:R-:W-:Y:S01]  /*1d80*/  FSEL R22, R22, R24, !P0 ;  /* 0x0000001816167208 */ /* 0x000fe20004000000 */
[----:B------:R-:W-:Y:S01]  /*1d90*/  IMAD.MOV.U32 R24, RZ, RZ, R30 ;  /* 0x000000ffff187224 */ /* 0x000fe200078e001e */
[----:B------:R-:W-:Y:S01]  /*1da0*/  FSEL R23, R23, R25, !P0 ;  /* 0x0000001917177208 */ /* 0x000fe20004000000 */
[----:B------:R-:W-:Y:S01]  /*1db0*/  VIADD R25, R31, 0xfff00000 ;  /* 0xfff000001f197836 */ /* 0x000fe20000000000 */
[----:B------:R-:W-:-:S04]  /*1dc0*/  ISETP.GE.U32.AND P0, PT, R52, 0x7ca00000, PT ;  /* 0x7ca000003400780c */ /* 0x000fc80003f06070 */
[----:B------:R-:W-:Y:S02]  /*1dd0*/  DMUL R46, R46, R22 ;  /* 0x000000162e2e7228 */ /* 0x000fe40000000000 */
[----:B------:R-:W-:-:S08]  /*1de0*/  DMUL R22, R50, R30 ;  /* 0x0000001e32167228 */ /* 0x000fd00000000000 */
[----:B------:R-:W-:Y:S02]  /*1df0*/  DFMA R26, R22, -R22, R50 ;  /* 0x80000016161a722b */ /* 0x000fe40000000032 */
[----:B--2---:R-:W-:-:S08]  /*1e00*/  DFMA R46, R46, R42, R48 ;  /* 0x0000002a2e2e722b */ /* 0x004fd00000000030 */
[----:B------:R-:W-:-:S08]  /*1e10*/  DMUL R46, R46, R40 ;  /* 0x000000282e2e7228 */ /* 0x000fd00000000000 */
[----:B---3--:R-:W-:Y:S02]  /*1e20*/  DFMA R46, R46, R44, R54 ;  /* 0x0000002c2e2e722b */ /* 0x008fe40000000036 */
[----:B------:R-:W-:-:S08]  /*1e30*/  DMUL R54, R54, 0.5 ;  /* 0x3fe0000036367828 */ /* 0x000fd00000000000 */
[----:B------:R-:W-:Y:S02]  /*1e40*/  DFMA R46, R40, -R54, R46 ;  /* 0x80000036282e722b */ /* 0x000fe4000000002e */
        /* <DEDUP_REMOVED lines=9> */
.L_x_27:
        /* <DEDUP_REMOVED lines=10> */
[----:B------:R0:W-:Y:S04]  /*1f80*/  STG.E.64 desc[UR4][R28.64], R22 ;  /* 0x000000161c007986 */ /* 0x0001e8000c101b04 */
.L_x_19:
[----:B------:R-:W-:Y:S05]  /*1f90*/  BSYNC.RECONVERGENT B0 ;  /* 0x0000000000007941 */ /* 0x000fea0003800200 */
.L_x_17:
[----:B0-----:R-:W0:Y:S01]  /*1fa0*/  S2R R28, SR_TID.X ;  /* 0x00000000001c7919 */ /* 0x001e220000002100 */
[----:B------:R-:W0:Y:S08]  /*1fb0*/  S2UR UR8, SR_CTAID.X ;  /* 0x00000000000879c3 */ /* 0x000e300000002500 */
[----:B-1----:R-:W0:Y:S08]  /*1fc0*/  LDC R21, c[0x0][0x360] ;  /* 0x0000d800ff157b82 */ /* 0x002e300000000800 */
[----:B------:R-:W1:Y:S08]  /*1fd0*/  LDC.64 R22, c[0x0][0x3b0] ;  /* 0x0000ec00ff167b82 */ /* 0x000e700000000a00 */
[----:B------:R-:W2:Y:S01]  /*1fe0*/  LDC.64 R26, c[0x4][0x48] ;  /* 0x01001200ff1a7b82 */ /* 0x000ea20000000a00 */
[----:B0-----:R-:W-:-:S04]  /*1ff0*/  IMAD R21, R21, UR8, R28 ;  /* 0x0000000815157c24 */ /* 0x001fc8000f8e021c */
[----:B-1----:R-:W-:-:S05]  /*2000*/  IMAD.WIDE R22, R21, 0x8, R22 ;  /* 0x0000000815167825 */ /* 0x002fca00078e0216 */
[----:B------:R-:W3:Y:S04]  /*2010*/  LDG.E.64 R24, desc[UR4][R22.64] ;  /* 0x0000000416187981 */ /* 0x000ee8000c1e1b00 */
[----:B--2---:R-:W3:Y:S01]  /*2020*/  LDG.E.64 R20, desc[UR4][R26.64] ;  /* 0x000000041a147981 */ /* 0x004ee2000c1e1b00 */
[----:B------:R-:W-:-:S05]  /*2030*/  VIADD R3, R3, 0x1 ;  /* 0x0000000103037836 */ /* 0x000fca0000000000 */
[----:B------:R-:W-:Y:S01]  /*2040*/  ISETP.NE.AND P0, PT, R3, RZ, PT ;  /* 0x000000ff0300720c */ /* 0x000fe20003f05270 */
[----:B------:R-:W-:Y:S01]  /*2050*/  VIADD R4, R4, 0x161f14 ;  /* 0x00161f1404047836 */ /* 0x000fe20000000000 */
[----:B---3--:R-:W-:-:S07]  /*2060*/  DADD R20, R20, R24 ;  /* 0x0000000014147229 */ /* 0x008fce0000000018 */
[----:B------:R1:W-:Y:S04]  /*2070*/  STG.E.64 desc[UR4][R22.64], R20 ;  /* 0x0000001416007986 */ /* 0x0003e8000c101b04 */
[----:B------:R-:W-:Y:S05]  /*2080*/  @P0 BRA `(.L_x_28) ;  /* 0xffffffe000540947 */ /* 0x000fea000383ffff */
[----:B------:R-:W-:-:S07]  /*2090*/  VIADD R4, R4, 0xfff4f076 ;  /* 0xfff4f07604047836 */ /* 0x000fce0000000000 */
.L_x_11:
[----:B------:R-:W0:Y:S08]  /*20a0*/  LDC R3, c[0x0][0x360] ;  /* 0x0000d800ff037b82 */ /* 0x000e300000000800 */
[----:B-1----:R-:W1:Y:S08]  /*20b0*/  LDC.64 R20, c[0x0][0x398] ;  /* 0x0000e600ff147b82 */ /* 0x002e700000000a00 */
[----:B------:R-:W2:Y:S01]  /*20c0*/  LDC.64 R22, c[0x0][0x3a0] ;  /* 0x0000e800ff167b82 */ /* 0x000ea20000000a00 */
[----:B0-----:R-:W-:-:S04]  /*20d0*/  IMAD R3, R3, UR8, R28 ;  /* 0x0000000803037c24 */ /* 0x001fc8000f8e021c */
[----:B-1----:R-:W-:-:S05]  /*20e0*/  IMAD.WIDE R20, R3, 0x30, R20 ;  /* 0x0000003003147825 */ /* 0x002fca00078e0214 */
[----:B-----5:R-:W-:Y:S01]  /*20f0*/  STG.E.64 desc[UR4][R20.64], R4 ;  /* 0x0000000414007986 */ /* 0x020fe2000c101b04 */
[----:B--2---:R-:W-:-:S03]  /*2100*/  IMAD.WIDE R22, R3, 0x30, R22 ;  /* 0x0000003003167825 */ /* 0x004fc600078e0216 */
[----:B------:R-:W-:Y:S04]  /*2110*/  STG.E.64 desc[UR4][R20.64+0x8], R18 ;  /* 0x0000081214007986 */ /* 0x000fe8000c101b04 */
[----:B------:R-:W-:Y:S04]  /*2120*/  STG.E.64 desc[UR4][R20.64+0x10], R16 ;  /* 0x0000101014007986 */ /* 0x000fe8000c101b04 */
[----:B------:R-:W-:Y:S04]  /*2130*/  STG.E.64 desc[UR4][R20.64+0x18], R14 ;  /* 0x0000180e14007986 */ /* 0x000fe8000c101b04 */
[----:B------:R-:W-:Y:S04]  /*2140*/  STG.E.64 desc[UR4][R20.64+0x28], R34 ;  /* 0x0000282214007986 */ /* 0x000fe8000c101b04 */
[----:B------:R-:W-:Y:S04]  /*2150*/  STG.E desc[UR4][R20.64+0x20], R2 ;  /* 0x0000200214007986 */ /* 0x000fe8000c101904 */
[----:B------:R-:W-:Y:S04]  /*2160*/  STG.E.64 desc[UR4][R22.64], R12 ;  /* 0x0000000c16007986 */ /* 0x000fe8000c101b04 */
[----:B------:R-:W-:Y:S04]  /*2170*/  STG.E.64 desc[UR4][R22.64+0x8], R10 ;  /* 0x0000080a16007986 */ /* 0x000fe8000c101b04 */
[----:B------:R-:W-:Y:S04]  /*2180*/  STG.E.64 desc[UR4][R22.64+0x10], R8 ;  /* 0x0000100816007986 */ /* 0x000fe8000c101b04 */
[----:B------:R-:W-:Y:S04]  /*2190*/  STG.E.64 desc[UR4][R22.64+0x18], R6 ;  /* 0x0000180616007986 */ /* 0x000fe8000c101b04 */
[----:B------:R-:W-:Y:S04]  /*21a0*/  STG.E.64 desc[UR4][R22.64+0x28], R32 ;  /* 0x0000282016007986 */ /* 0x000fe8000c101b04 */
[----:B------:R-:W-:Y:S01]  /*21b0*/  STG.E desc[UR4][R22.64+0x20], R0 ;  /* 0x0000200016007986 */ /* 0x000fe2000c101904 */
[----:B------:R-:W-:Y:S05]  /*21c0*/  EXIT ;  /* 0x000000000000794d */ /* 0x000fea0003800000 */
        .weak           $__internal_0_$__cuda_sm20_dsqrt_rn_f64_mediumpath_v1
        .type           $__internal_0_$__cuda_sm20_dsqrt_rn_f64_mediumpath_v1,@function
        .size           $__internal_0_$__cuda_sm20_dsqrt_rn_f64_mediumpath_v1,($_Z11Micro_StepsPdS_PiP17curandStateXORWOWS2_S_S_d$__internal_trig_reduction_slowpathd - $__internal_0_$__cuda_sm20_dsqrt_rn_f64_mediumpath_v1)
$__internal_0_$__cuda_sm20_dsqrt_rn_f64_mediumpath_v1:
[----:B------:R-:W-:Y:S01]  /*21d0*/  ISETP.GE.U32.AND P0, PT, R30, -0x3400000, PT ;  /* 0xfcc000001e00780c */ /* 0x000fe20003f06070 */
[----:B------:R-:W-:Y:S01]  /*21e0*/  BSSY.RECONVERGENT B1, `(.L_x_29) ;  /* 0x0000024000017945 */ /* 0x000fe20003800200 */
[----:B------:R-:W-:-:S11]  /*21f0*/  IMAD.MOV.U32 R30, RZ, RZ, R50 ;  /* 0x000000ffff1e7224 */ /* 0x000fd600078e0032 */
[----:B------:R-:W-:Y:S05]  /*2200*/  @!P0 BRA `(.L_x_30) ;  /* 0x0000000000208947 */ /* 0x000fea0003800000 */
[----:B------:R-:W-:-:S10]  /*2210*/  DFMA.RM R24, R26, R24, R22 ;  /* 0x000000181a18722b */ /* 0x000fd40000004016 */
[----:B------:R-:W-:-:S05]  /*2220*/  IADD3 R22, P0, PT, R24, 0x1, RZ ;  /* 0x0000000118167810 */ /* 0x000fca0007f1e0ff */
[----:B------:R-:W-:-:S06]  /*2230*/  IMAD.X R23, RZ, RZ, R25, P0 ;  /* 0x000000ffff177224 */ /* 0x000fcc00000e0619 */
[----:B------:R-:W-:-:S08]  /*2240*/  DFMA.RP R30, -R24, R22, R30 ;  /* 0x00000016181e722b */ /* 0x000fd0000000811e */
[----:B------:R-:W-:-:S06]  /*2250*/  DSETP.GT.AND P0, PT, R30, RZ, PT ;  /* 0x000000ff1e00722a */ /* 0x000fcc0003f04000 */
[----:B------:R-:W-:Y:S02]  /*2260*/  FSEL R22, R22, R24, P0 ;  /* 0x0000001816167208 */ /* 0x000fe40000000000 */
[----:B------:R-:W-:Y:S01]  /*2270*/  FSEL R23, R23, R25, P0 ;  /* 0x0000001917177208 */ /* 0x000fe20000000000 */
[----:B------:R-:W-:Y:S06]  /*2280*/  BRA `(.L_x_31) ;  /* 0x0000000000647947 */ /* 0x000fec0003800000 */
.L_x_30:
[----:B------:R-:W-:-:S14]  /*2290*/  DSETP.NE.AND P0, PT, R30, RZ, PT ;  /* 0x000000ff1e00722a */ /* 0x000fdc0003f05000 */
[----:B------:R-:W-:Y:S05]  /*22a0*/  @!P0 BRA `(.L_x_32) ;  /* 0x0000000000588947 */ /* 0x000fea0003800000 */
[----:B------:R-:W-:-:S13]  /*22b0*/  ISETP.GE.AND P0, PT, R31, RZ, PT ;  /* 0x000000ff1f00720c */ /* 0x000fda0003f06270 */
[----:B------:R-:W-:Y:S02]  /*22c0*/  @!P0 IMAD.MOV.U32 R22, RZ, RZ, 0x0 ;  /* 0x00000000ff168424 */ /* 0x000fe400078e00ff */
[----:B------:R-:W-:Y:S01]  /*22d0*/  @!P0 IMAD.MOV.U32 R23, RZ, RZ, -0x80000 ;  /* 0xfff80000ff178424 */ /* 0x000fe200078e00ff */
[----:B------:R-:W-:Y:S06]  /*22e0*/  @!P0 BRA `(.L_x_31) ;  /* 0x00000000004c8947 */ /* 0x000fec0003800000 */
[----:B------:R-:W-:-:S13]  /*22f0*/  ISETP.GT.AND P0, PT, R31, 0x7fefffff, PT ;  /* 0x7fefffff1f00780c */ /* 0x000fda0003f04270 */
[----:B------:R-:W-:Y:S05]  /*2300*/  @P0 BRA `(.L_x_32) ;  /* 0x0000000000400947 */ /* 0x000fea0003800000 */
[----:B------:R-:W-:Y:S01]  /*2310*/  DMUL R30, R30, 8.11296384146066816958e+31 ;  /* 0x469000001e1e7828 */ /* 0x000fe20000000000 */
[----:B------:R-:W-:Y:S02]  /*2320*/  IMAD.MOV.U32 R26, RZ, RZ, RZ ;  /* 0x000000ffff1a7224 */ /* 0x000fe400078e00ff */
[----:B------:R-:W-:Y:S02]  /*2330*/  IMAD.MOV.U32 R22, RZ, RZ, 0x0 ;  /* 0x00000000ff167424 */ /* 0x000fe400078e00ff */
[----:B------:R-:W-:Y:S01]  /*2340*/  IMAD.MOV.U32 R23, RZ, RZ, 0x3fd80000 ;  /* 0x3fd80000ff177424 */ /* 0x000fe200078e00ff */
[----:B------:R-:W0:Y:S02]  /*2350*/  MUFU.RSQ64H R27, R31 ;  /* 0x0000001f001b7308 */ /* 0x000e240000001c00 */
[----:B0-----:R-:W-:-:S08]  /*2360*/  DMUL R24, R26, R26 ;  /* 0x0000001a1a187228 */ /* 0x001fd00000000000 */
[----:B------:R-:W-:-:S08]  /*2370*/  DFMA R24, R30, -R24, 1 ;  /* 0x3ff000001e18742b */ /* 0x000fd00000000818 */
[----:B------:R-:W-:Y:S02]  /*2380*/  DFMA R22, R24, R22, 0.5 ;  /* 0x3fe000001816742b */ /* 0x000fe40000000016 */
[----:B------:R-:W-:-:S08]  /*2390*/  DMUL R24, R26, R24 ;  /* 0x000000181a187228 */ /* 0x000fd00000000000 */
[----:B------:R-:W-:-:S08]  /*23a0*/  DFMA R24, R22, R24, R26 ;  /* 0x000000181618722b */ /* 0x000fd0000000001a */
[----:B------:R-:W-:Y:S02]  /*23b0*/  DMUL R22, R30, R24 ;  /* 0x000000181e167228 */ /* 0x000fe40000000000 */
[----:B------:R-:W-:-:S06]  /*23c0*/  VIADD R25, R25, 0xfff00000 ;  /* 0xfff0000019197836 */ /* 0x000fcc0000000000 */
[----:B------:R-:W-:-:S08]  /*23d0*/  DFMA R26, R22, -R22, R30 ;  /* 0x80000016161a722b */ /* 0x000fd0000000001e */
[----:B------:R-:W-:-:S10]  /*23e0*/  DFMA R22, R24, R26, R22 ;  /* 0x0000001a1816722b */ /* 0x000fd40000000016 */
[----:B------:R-:W-:Y:S01]  /*23f0*/  VIADD R23, R23, 0xfcb00000 ;  /* 0xfcb0000017177836 */ /* 0x000fe20000000000 */
[----:B------:R-:W-:Y:S06]  /*2400*/  BRA `(.L_x_31) ;  /* 0x0000000000047947 */ /* 0x000fec0003800000 */
.L_x_32:
[----:B------:R-:W-:-:S11]  /*2410*/  DADD R22, R30, R30 ;  /* 0x000000001e167229 */ /* 0x000fd6000000001e */
.L_x_31:
[----:B------:R-:W-:Y:S05]  /*2420*/  BSYNC.RECONVERGENT B1 ;  /* 0x0000000000017941 */ /* 0x000fea0003800200 */
.L_x_29:
[----:B------:R-:W-:Y:S02]  /*2430*/  IMAD.MOV.U32 R24, RZ, RZ, R20 ;  /* 0x000000ffff187224 */ /* 0x000fe400078e0014 */
[----:B------:R-:W-:-:S04]  /*2440*/  IMAD.MOV.U32 R25, RZ, RZ, 0x0 ;  /* 0x00000000ff197424 */ /* 0x000fc800078e00ff */
[----:B------:R-:W-:Y:S05]  /*2450*/  RET.REL.NODEC R24 `(_Z11Micro_StepsPdS_PiP17curandStateXORWOWS2_S_S_d) ;  /* 0xffffffd818e87950 */ /* 0x000fea0003c3ffff */
        .type           $_Z11Micro_StepsPdS_PiP17curandStateXORWOWS2_S_S_d$__internal_trig_reduction_slowpathd,@function
        .size           $_Z11Micro_StepsPdS_PiP17curandStateXORWOWS2_S_S_d$__internal_trig_reduction_slowpathd,(.L_x_42 - $_Z11Micro_StepsPdS_PiP17curandStateXORWOWS2_S_S_d$__internal_trig_reduction_slowpathd)
$_Z11Micro_StepsPdS_PiP17curandStateXORWOWS2_S_S_d$__internal_trig_reduction_slowpathd:
[--C-:B------:R-:W-:Y:S01]  /*2460*/  SHF.R.U32.HI R30, RZ, 0x14, R27.reuse ;  /* 0x00000014ff1e7819 */ /* 0x100fe2000001161b */
[----:B------:R-:W-:Y:S02]  /*2470*/  IMAD.MOV.U32 R44, RZ, RZ, R20 ;  /* 0x000000ffff2c7224 */ /* 0x000fe400078e0014 */
[----:B------:R-:W-:Y:S01]  /*2480*/  IMAD.MOV.U32 R45, RZ, RZ, R27 ;  /* 0x000000ffff2d7224 */ /* 0x000fe200078e001b */
[----:B------:R-:W-:Y:S01]  /*2490*/  LOP3.LUT R21, R30, 0x7ff, RZ, 0xc0, !PT ;  /* 0x000007ff1e157812 */ /* 0x000fe200078ec0ff */
[----:B------:R-:W-:-:S03]  /*24a0*/  IMAD.MOV.U32 R20, RZ, RZ, RZ ;  /* 0x000000ffff147224 */ /* 0x000fc600078e00ff */
[----:B------:R-:W-:-:S13]  /*24b0*/  ISETP.NE.AND P0, PT, R21, 0x7ff, PT ;  /* 0x000007ff1500780c */ /* 0x000fda0003f05270 */
[----:B------:R-:W-:Y:S05]  /*24c0*/  @!P0 BRA `(.L_x_33) ;  /* 0x0000000800448947 */ /* 0x000fea0003800000 */
[----:B------:R-:W-:Y:S01]  /*24d0*/  VIADD R20, R21, 0xfffffc00 ;  /* 0xfffffc0015147836 */ /* 0x000fe20000000000 */
[----:B------:R-:W-:Y:S01]  /*24e0*/  BSSY.RECONVERGENT B3, `(.L_x_34) ;  /* 0x000002e000037945 */ /* 0x000fe20003800200 */
[----:B------:R-:W-:-:S03]  /*24f0*/  CS2R R24, SRZ ;  /* 0x0000000000187805 */ /* 0x000fc6000001ff00 */
[----:B------:R-:W-:Y:S02]  /*2500*/  SHF.R.U32.HI R41, RZ, 0x6, R20 ;  /* 0x00000006ff297819 */ /* 0x000fe40000011614 */
[----:B------:R-:W-:Y:S02]  /*2510*/  ISETP.GE.U32.AND P0, PT, R20, 0x80, PT ;  /* 0x000000801400780c */ /* 0x000fe40003f06070 */
[C---:B------:R-:W-:Y:S02]  /*2520*/  IADD3 R28, PT, PT, -R41.reuse, 0x13, RZ ;  /* 0x00000013291c7810 */ /* 0x040fe40007ffe1ff */
[----:B------:R-:W-:Y:S02]  /*2530*/  IADD3 R29, PT, PT, -R41, 0xf, RZ ;  /* 0x0000000f291d7810 */ /* 0x000fe40007ffe1ff */
[----:B------:R-:W-:-:S04]  /*2540*/  SEL R28, R28, 0x12, P0 ;  /* 0x000000121c1c7807 */ /* 0x000fc80000000000 */
[----:B------:R-:W-:-:S13]  /*2550*/  ISETP.GE.AND P0, PT, R29, R28, PT ;  /* 0x0000001c1d00720c */ /* 0x000fda0003f06270 */
[----:B------:R-:W-:Y:S05]  /*2560*/  @P0 BRA `(.L_x_35) ;  /* 0x0000000000940947 */ /* 0x000fea0003800000 */
[----:B------:R-:W0:Y:S01]  /*2570*/  LDC.64 R22, c[0x0][0x358] ;  /* 0x0000d600ff167b82 */ /* 0x000e220000000a00 */
[C---:B------:R-:W-:Y:S01]  /*2580*/  SHF.L.U64.HI R43, R44.reuse, 0xb, R45 ;  /* 0x0000000b2c2b7819 */ /* 0x040fe2000001022d */
[----:B------:R-:W-:Y:S01]  /*2590*/  BSSY.RECONVERGENT B4, `(.L_x_36) ;  /* 0x0000021000047945 */ /* 0x000fe20003800200 */
[----:B------:R-:W-:Y:S01]  /*25a0*/  IMAD.SHL.U32 R31, R44, 0x800, RZ ;  /* 0x000008002c1f7824 */ /* 0x000fe200078e00ff */
[----:B------:R-:W-:Y:S01]  /*25b0*/  IADD3 R40, PT, PT, RZ, -R41, -R28 ;  /* 0x80000029ff287210 */ /* 0x000fe20007ffe81c */
[----:B------:R-:W-:Y:S01]  /*25c0*/  IMAD.MOV.U32 R42, RZ, RZ, RZ ;  /* 0x000000ffff2a7224 */ /* 0x000fe200078e00ff */
[----:B------:R-:W-:Y:S02]  /*25d0*/  CS2R R24, SRZ ;  /* 0x0000000000187805 */ /* 0x000fe4000001ff00 */
[----:B------:R-:W-:-:S07]  /*25e0*/  LOP3.LUT R43, R43, 0x80000000, RZ, 0xfc, !PT ;  /* 0x800000002b2b7812 */ /* 0x000fce00078efcff */
.L_x_37:
[----:B------:R-:W1:Y:S01]  /*25f0*/  LDC.64 R20, c[0x4][0x78] ;  /* 0x01001e00ff147b82 */ /* 0x000e620000000a00 */
[----:B0-----:R-:W-:Y:S02]  /*2600*/  R2UR UR8, R22 ;  /* 0x00000000160872ca */ /* 0x001fe400000e0000 */
[----:B------:R-:W-:Y:S01]  /*2610*/  R2UR UR9, R23 ;  /* 0x00000000170972ca */ /* 0x000fe200000e0000 */
[----:B-1----:R-:W-:-:S12]  /*2620*/  IMAD.WIDE R20, R29, 0x8, R20 ;  /* 0x000000081d147825 */ /* 0x002fd800078e0214 */
[----:B------:R-:W2:Y:S01]  /*2630*/  LDG.E.64.CONSTANT R20, desc[UR8][R20.64] ;  /* 0x0000000814147981 */ /* 0x000ea2000c1e9b00 */
[----:B------:R-:W-:Y:S02]  /*2640*/  VIADD R40, R40, 0x1 ;  /* 0x0000000128287836 */ /* 0x000fe40000000000 */
[----:B------:R-:W-:Y:S02]  /*2650*/  VIADD R29, R29, 0x1 ;  /* 0x000000011d1d7836 */ /* 0x000fe40000000000 */
[----:B--2---:R-:W-:-:S04]  /*2660*/  IMAD.WIDE.U32 R24, P2, R20, R31, R24 ;  /* 0x0000001f14187225 */ /* 0x004fc80007840018 */
[----:B------:R-:W-:Y:S02]  /*2670*/  IMAD R45, R20, R43, RZ ;  /* 0x0000002b142d7224 */ /* 0x000fe400078e02ff */
[CC--:B------:R-:W-:Y:S02]  /*2680*/  IMAD R44, R21.reuse, R31.reuse, RZ ;  /* 0x0000001f152c7224 */ /* 0x0c0fe400078e02ff */
[----:B------:R-:W-:Y:S01]  /*2690*/  IMAD.HI.U32 R49, R21, R31, RZ ;  /* 0x0000001f15317227 */ /* 0x000fe200078e00ff */
[----:B------:R-:W-:-:S03]  /*26a0*/  IADD3 R25, P0, PT, R45, R25, RZ ;  /* 0x000000192d197210 */ /* 0x000fc60007f1e0ff */
[----:B------:R-:W-:Y:S01]  /*26b0*/  IMAD R45, R42, 0x8, R1 ;  /* 0x000000082a2d7824 */ /* 0x000fe200078e0201 */
[----:B------:R-:W-:Y:S01]  /*26c0*/  IADD3 R25, P1, PT, R44, R25, RZ ;  /* 0x000000192c197210 */ /* 0x000fe20007f3e0ff */
[----:B------:R-:W-:-:S04]  /*26d0*/  IMAD.HI.U32 R44, R20, R43, RZ ;  /* 0x0000002b142c7227 */ /* 0x000fc800078e00ff */
[----:B------:R-:W-:Y:S01]  /*26e0*/  IMAD.X R20, RZ, RZ, R44, P2 ;  /* 0x000000ffff147224 */ /* 0x000fe200010e062c */
[----:B------:R0:W-:Y:S01]  /*26f0*/  STL.64 [R45], R24 ;  /* 0x000000182d007387 */ /* 0x0001e20000100a00 */
[----:B------:R-:W-:-:S03]  /*2700*/  IMAD.HI.U32 R44, R21, R43, RZ ;  /* 0x0000002b152c7227 */ /* 0x000fc600078e00ff */
[----:B------:R-:W-:Y:S01]  /*2710*/  IADD3.X R20, P0, PT, R49, R20, RZ, P0, !PT ;  /* 0x0000001431147210 */ /* 0x000fe2000071e4ff */
[----:B------:R-:W-:Y:S02]  /*2720*/  IMAD R21, R21, R43, RZ ;  /* 0x0000002b15157224 */ /* 0x000fe400078e02ff */
[----:B------:R-:W-:-:S03]  /*2730*/  VIADD R42, R42, 0x1 ;  /* 0x000000012a2a7836 */ /* 0x000fc60000000000 */
[----:B------:R-:W-:Y:S01]  /*2740*/  IADD3.X R21, P1, PT, R21, R20, RZ, P1, !PT ;  /* 0x0000001415157210 */ /* 0x000fe20000f3e4ff */
[----:B------:R-:W-:Y:S01]  /*2750*/  IMAD.X R20, RZ, RZ, R44, P0 ;  /* 0x000000ffff147224 */ /* 0x000fe200000e062c */
[----:B------:R-:W-:-:S03]  /*2760*/  ISETP.NE.AND P0, PT, R40, -0xf, PT ;  /* 0xfffffff12800780c */ /* 0x000fc60003f05270 */
[----:B0-----:R-:W-:Y:S02]  /*2770*/  IMAD.X R25, RZ, RZ, R20, P1 ;  /* 0x000000ffff197224 */ /* 0x001fe400008e0614 */
[----:B------:R-:W-:-:S08]  /*2780*/  IMAD.MOV.U32 R24, RZ, RZ, R21 ;  /* 0x000000ffff187224 */ /* 0x000fd000078e0015 */
[----:B------:R-:W-:Y:S05]  /*2790*/  @P0 BRA `(.L_x_37) ;  /* 0xfffffffc00940947 */ /* 0x000fea000383ffff */
[----:B------:R-:W-:Y:S05]  /*27a0*/  BSYNC.RECONVERGENT B4 ;  /* 0x0000000000047941 */ /* 0x000fea0003800200 */
.L_x_36:
[----:B------:R-:W-:-:S07]  /*27b0*/  IMAD.MOV.U32 R29, RZ, RZ, R28 ;  /* 0x000000ffff1d7224 */ /* 0x000fce00078e001c */
.L_x_35:
[----:B------:R-:W-:Y:S05]  /*27c0*/  BSYNC.RECONVERGENT B3 ;  /* 0x0000000000037941 */ /* 0x000fea0003800200 */
.L_x_34:
[----:B------:R-:W-:Y:S01]  /*27d0*/  LOP3.LUT P0, R53, R30, 0x3f, RZ, 0xc0, !PT ;  /* 0x0000003f1e357812 */ /* 0x000fe2000780c0ff */
[----:B------:R-:W-:-:S04]  /*27e0*/  IMAD.IADD R20, R41, 0x1, R29 ;  /* 0x0000000129147824 */ /* 0x000fc800078e021d */
[----:B------:R-:W-:-:S05]  /*27f0*/  IMAD.U32 R49, R20, 0x8, R1 ;  /* 0x0000000814317824 */ /* 0x000fca00078e0001 */
[----:B------:R0:W-:Y:S04]  /*2800*/  STL.64 [R49+-0x78], R24 ;  /* 0xffff881831007387 */ /* 0x0001e80000100a00 */
[----:B------:R-:W2:Y:S04]  /*2810*/  @P0 LDL.64 R30, [R1+0x8] ;  /* 0x00000800011e0983 */ /* 0x000ea80000100a00 */
[----:B------:R-:W3:Y:S04]  /*2820*/  LDL.64 R22, [R1+0x10] ;  /* 0x0000100001167983 */ /* 0x000ee80000100a00 */
[----:B------:R-:W4:Y:S01]  /*2830*/  LDL.64 R20, [R1+0x18] ;  /* 0x0000180001147983 */ /* 0x000f220000100a00 */
[----:B------:R-:W-:Y:S01]  /*2840*/  @P0 LOP3.LUT R28, R53, 0x3f, RZ, 0x3c, !PT ;  /* 0x0000003f351c0812 */ /* 0x000fe200078e3cff */
[----:B------:R-:W-:Y:S01]  /*2850*/  BSSY.RECONVERGENT B3, `(.L_x_38) ;  /* 0x0000034000037945 */ /* 0x000fe20003800200 */
[----:B--2---:R-:W-:-:S02]  /*2860*/  @P0 SHF.R.U64 R29, R30, 0x1, R31 ;  /* 0x000000011e1d0819 */ /* 0x004fc4000000121f */
[----:B------:R-:W-:Y:S02]  /*2870*/  @P0 SHF.R.U32.HI R31, RZ, 0x1, R31 ;  /* 0x00000001ff1f0819 */ /* 0x000fe4000001161f */
[--C-:B---3--:R-:W-:Y:S02]  /*2880*/  @P0 SHF.R.U32.HI R45, RZ, 0x1, R23.reuse ;  /* 0x00000001ff2d0819 */ /* 0x108fe40000011617 */
[C---:B------:R-:W-:Y:S02]  /*2890*/  @P0 SHF.R.U64 R43, R22.reuse, 0x1, R23 ;  /* 0x00000001162b0819 */ /* 0x040fe40000001217 */
[CC--:B------:R-:W-:Y:S02]  /*28a0*/  @P0 SHF.L.U32 R41, R22.reuse, R53.reuse, RZ ;  /* 0x0000003516290219 */ /* 0x0c0fe400000006ff */
[----:B0-----:R-:W-:Y:S02]  /*28b0*/  @P0 SHF.R.U64 R24, R29, R28, R31 ;  /* 0x0000001c1d180219 */ /* 0x001fe4000000121f */
[----:B------:R-:W-:-:S02]  /*28c0*/  @P0 SHF.L.U64.HI R30, R22, R53, R23 ;  /* 0x00000035161e0219 */ /* 0x000fc40000010217 */
[-C--:B------:R-:W-:Y:S02]  /*28d0*/  @P0 SHF.R.U32.HI R25, RZ, R28.reuse, R31 ;  /* 0x0000001cff190219 */ /* 0x080fe4000001161f */
[----:B----4-:R-:W-:Y:S02]  /*28e0*/  @P0 SHF.L.U32 R29, R20, R53, RZ ;  /* 0x00000035141d0219 */ /* 0x010fe400000006ff */
[----:B------:R-:W-:Y:S02]  /*28f0*/  @P0 SHF.R.U64 R40, R43, R28, R45 ;  /* 0x0000001c2b280219 */ /* 0x000fe4000000122d */
[----:B------:R-:W-:Y:S02]  /*2900*/  @P0 LOP3.LUT R22, R41, R24, RZ, 0xfc, !PT ;  /* 0x0000001829160212 */ /* 0x000fe400078efcff */
[----:B------:R-:W-:Y:S02]  /*2910*/  @P0 LOP3.LUT R23, R30, R25, RZ, 0xfc, !PT ;  /* 0x000000191e170212 */ /* 0x000fe400078efcff */
[----:B------:R-:W-:-:S02]  /*2920*/  @P0 SHF.L.U64.HI R25, R20, R53, R21 ;  /* 0x0000003514190219 */ /* 0x000fc40000010215 */
[----:B------:R-:W-:Y:S01]  /*2930*/  @P0 LOP3.LUT R20, R29, R40, RZ, 0xfc, !PT ;  /* 0x000000281d140212 */ /* 0x000fe200078efcff */
[C---:B------:R-:W-:Y:S01]  /*2940*/  IMAD.SHL.U32 R29, R22.reuse, 0x4, RZ ;  /* 0x00000004161d7824 */ /* 0x040fe200078e00ff */
[----:B------:R-:W-:Y:S02]  /*2950*/  @P0 SHF.R.U32.HI R28, RZ, R28, R45 ;  /* 0x0000001cff1c0219 */ /* 0x000fe4000001162d */
[----:B------:R-:W-:Y:S02]  /*2960*/  SHF.L.U64.HI R41, R22, 0x2, R23 ;  /* 0x0000000216297819 */ /* 0x000fe40000010217 */
[----:B------:R-:W-:Y:S02]  /*2970*/  SHF.L.W.U32.HI R22, R23, 0x2, R20 ;  /* 0x0000000217167819 */ /* 0x000fe40000010e14 */
[----:B------:R-:W-:Y:S02]  /*2980*/  @P0 LOP3.LUT R21, R25, R28, RZ, 0xfc, !PT ;  /* 0x0000001c19150212 */ /* 0x000fe400078efcff */
[----:B------:R-:W-:-:S02]  /*2990*/  IADD3 RZ, P0, PT, RZ, -R29, RZ ;  /* 0x8000001dffff7210 */ /* 0x000fc40007f1e0ff */
[----:B------:R-:W-:Y:S02]  /*29a0*/  LOP3.LUT R23, RZ, R41, RZ, 0x33, !PT ;  /* 0x00000029ff177212 */ /* 0x000fe400078e33ff */
[----:B------:R-:W-:Y:S02]  /*29b0*/  SHF.L.W.U32.HI R20, R20, 0x2, R21 ;  /* 0x0000000214147819 */ /* 0x000fe40000010e15 */
[----:B------:R-:W-:Y:S02]  /*29c0*/  LOP3.LUT R25, RZ, R22, RZ, 0x33, !PT ;  /* 0x00000016ff197212 */ /* 0x000fe400078e33ff */
[----:B------:R-:W-:Y:S02]  /*29d0*/  IADD3.X R24, P0, PT, RZ, R23, RZ, P0, !PT ;  /* 0x00000017ff187210 */ /* 0x000fe4000071e4ff */
[----:B------:R-:W-:Y:S02]  /*29e0*/  LOP3.LUT R23, RZ, R20, RZ, 0x33, !PT ;  /* 0x00000014ff177212 */ /* 0x000fe400078e33ff */
[----:B------:R-:W-:-:S02]  /*29f0*/  IADD3.X R25, P1, PT, RZ, R25, RZ, P0, !PT ;  /* 0x00000019ff197210 */ /* 0x000fc4000073e4ff */
[----:B------:R-:W-:-:S03]  /*2a00*/  ISETP.GT.U32.AND P2, PT, R22, -0x1, PT ;  /* 0xffffffff1600780c */ /* 0x000fc60003f44070 */
[----:B------:R-:W-:Y:S01]  /*2a10*/  IMAD.X R23, RZ, RZ, R23, P1 ;  /* 0x000000ffff177224 */ /* 0x000fe200008e0617 */
[----:B------:R-:W-:-:S04]  /*2a20*/  ISETP.GT.AND.EX P0, PT, R20, -0x1, PT, P2 ;  /* 0xffffffff1400780c */ /* 0x000fc80003f04320 */
[----:B------:R-:W-:Y:S02]  /*2a30*/  SEL R23, R20, R23, P0 ;  /* 0x0000001714177207 */ /* 0x000fe40000000000 */
[----:B------:R-:W-:Y:S02]  /*2a40*/  SEL R31, R22, R25, P0 ;  /* 0x00000019161f7207 */ /* 0x000fe40000000000 */
[----:B------:R-:W-:Y:S02]  /*2a50*/  ISETP.NE.U32.AND P1, PT, R23, RZ, PT ;  /* 0x000000ff1700720c */ /* 0x000fe40003f25070 */
[----:B------:R-:W-:Y:S02]  /*2a60*/  SEL R30, R41, R24, P0 ;  /* 0x00000018291e7207 */ /* 0x000fe40000000000 */
[----:B------:R-:W-:Y:S01]  /*2a70*/  SEL R25, R31, R23, !P1 ;  /* 0x000000171f197207 */ /* 0x000fe20004800000 */
[----:B------:R-:W-:-:S05]  /*2a80*/  @!P0 IMAD.MOV R29, RZ, RZ, -R29 ;  /* 0x000000ffff1d8224 */ /* 0x000fca00078e0a1d */
[----:B------:R-:W0:Y:S02]  /*2a90*/  FLO.U32 R25, R25 ;  /* 0x0000001900197300 */ /* 0x000e2400000e0000 */
[C---:B0-----:R-:W-:Y:S02]  /*2aa0*/  IADD3 R28, PT, PT, -R25.reuse, 0x1f, RZ ;  /* 0x0000001f191c7810 */ /* 0x041fe40007ffe1ff */
[----:B------:R-:W-:-:S03]  /*2ab0*/  IADD3 R22, PT, PT, -R25, 0x3f, RZ ;  /* 0x0000003f19167810 */ /* 0x000fc60007ffe1ff */
[----:B------:R-:W-:-:S05]  /*2ac0*/  @P1 IMAD.MOV R22, RZ, RZ, R28 ;  /* 0x000000ffff161224 */ /* 0x000fca00078e021c */
[----:B------:R-:W-:-:S13]  /*2ad0*/  ISETP.NE.AND P1, PT, R22, RZ, PT ;  /* 0x000000ff1600720c */ /* 0x000fda0003f25270 */
[----:B------:R-:W-:Y:S05]  /*2ae0*/  @!P1 BRA `(.L_x_39) ;  /* 0x0000000000289947 */ /* 0x000fea0003800000 */
[--C-:B------:R-:W-:Y:S02]  /*2af0*/  SHF.R.U64 R28, R29, 0x1, R30.reuse ;  /* 0x000000011d1c7819 */ /* 0x100fe4000000121e */
[C---:B------:R-:W-:Y:S02]  /*2b00*/  LOP3.LUT R24, R22.reuse, 0x3f, RZ, 0xc0, !PT ;  /* 0x0000003f16187812 */ /* 0x040fe400078ec0ff */
[----:B------:R-:W-:Y:S02]  /*2b10*/  SHF.R.U32.HI R30, RZ, 0x1, R30 ;  /* 0x00000001ff1e7819 */ /* 0x000fe4000001161e */
[----:B------:R-:W-:Y:S02]  /*2b20*/  LOP3.LUT R25, R22, 0x3f, RZ, 0xc, !PT ;  /* 0x0000003f16197812 */ /* 0x000fe400078e0cff */
[CC--:B------:R-:W-:Y:S02]  /*2b30*/  SHF.L.U64.HI R40, R31.reuse, R24.reuse, R23 ;  /* 0x000000181f287219 */ /* 0x0c0fe40000010217 */
[----:B------:R-:W-:-:S02]  /*2b40*/  SHF.L.U32 R24, R31, R24, RZ ;  /* 0x000000181f187219 */ /* 0x000fc400000006ff */
[-CC-:B------:R-:W-:Y:S02]  /*2b50*/  SHF.R.U64 R23, R28, R25.reuse, R30.reuse ;  /* 0x000000191c177219 */ /* 0x180fe4000000121e */
[----:B------:R-:W-:Y:S02]  /*2b60*/  SHF.R.U32.HI R25, RZ, R25, R30 ;  /* 0x00000019ff197219 */ /* 0x000fe4000001161e */
[----:B------:R-:W-:Y:S02]  /*2b70*/  LOP3.LUT R31, R24, R23, RZ, 0xfc, !PT ;  /* 0x00000017181f7212 */ /* 0x000fe400078efcff */
[----:B------:R-:W-:-:S07]  /*2b80*/  LOP3.LUT R23, R40, R25, RZ, 0xfc, !PT ;  /* 0x0000001928177212 */ /* 0x000fce00078efcff */
.L_x_39:
[----:B------:R-:W-:Y:S05]  /*2b90*/  BSYNC.RECONVERGENT B3 ;  /* 0x0000000000037941 */ /* 0x000fea0003800200 */
.L_x_38:
[----:B------:R-:W-:-:S04]  /*2ba0*/  IMAD.WIDE.U32 R28, R31, 0x2168c235, RZ ;  /* 0x2168c2351f1c7825 */ /* 0x000fc800078e00ff */
[----:B------:R-:W-:Y:S01]  /*2bb0*/  IMAD.MOV.U32 R24, RZ, RZ, R29 ;  /* 0x000000ffff187224 */ /* 0x000fe200078e001d */
[----:B------:R-:W-:Y:S01]  /*2bc0*/  IADD3 RZ, P1, PT, R28, R28, RZ ;  /* 0x0000001c1cff7210 */ /* 0x000fe20007f3e0ff */
[----:B------:R-:W-:Y:S02]  /*2bd0*/  IMAD.MOV.U32 R25, RZ, RZ, RZ ;  /* 0x000000ffff197224 */ /* 0x000fe400078e00ff */
[----:B------:R-:W-:-:S04]  /*2be0*/  IMAD.HI.U32 R29, R23, -0x36f0255e, RZ ;  /* 0xc90fdaa2171d7827 */ /* 0x000fc800078e00ff */
[----:B------:R-:W-:-:S04]  /*2bf0*/  IMAD.WIDE.U32 R24, R31, -0x36f0255e, R24 ;  /* 0xc90fdaa21f187825 */ /* 0x000fc800078e0018 */
[C---:B------:R-:W-:Y:S02]  /*2c00*/  IMAD R31, R23.reuse, -0x36f0255e, RZ ;  /* 0xc90fdaa2171f7824 */ /* 0x040fe400078e02ff */
[----:B------:R-:W-:-:S04]  /*2c10*/  IMAD.WIDE.U32 R24, P2, R23, 0x2168c235, R24 ;  /* 0x2168c23517187825 */ /* 0x000fc80007840018 */
[----:B------:R-:W-:Y:S01]  /*2c20*/  IMAD.X R23, RZ, RZ, R29, P2 ;  /* 0x000000ffff177224 */ /* 0x000fe200010e061d */
[----:B------:R-:W-:Y:S02]  /*2c30*/  IADD3 R25, P2, PT, R31, R25, RZ ;  /* 0x000000191f197210 */ /* 0x000fe40007f5e0ff */
[----:B------:R-:W-:Y:S02]  /*2c40*/  IADD3.X RZ, P1, PT, R24, R24, RZ, P1, !PT ;  /* 0x0000001818ff7210 */ /* 0x000fe40000f3e4ff */
[C---:B------:R-:W-:Y:S01]  /*2c50*/  ISETP.GT.U32.AND P3, PT, R25.reuse, RZ, PT ;  /* 0x000000ff1900720c */ /* 0x040fe20003f64070 */
[----:B------:R-:W-:Y:S01]  /*2c60*/  IMAD.X R23, RZ, RZ, R23, P2 ;  /* 0x000000ffff177224 */ /* 0x000fe200010e0617 */
[----:B------:R-:W-:-:S04]  /*2c70*/  IADD3.X R24, P2, PT, R25, R25, RZ, P1, !PT ;  /* 0x0000001919187210 */ /* 0x000fc80000f5e4ff */
[C---:B------:R-:W-:Y:S01]  /*2c80*/  ISETP.GT.AND.EX P1, PT, R23.reuse, RZ, PT, P3 ;  /* 0x000000ff1700720c */ /* 0x040fe20003f24330 */
[----:B------:R-:W-:-:S03]  /*2c90*/  IMAD.X R28, R23, 0x1, R23, P2 ;  /* 0x00000001171c7824 */ /* 0x000fc600010e0617 */
[----:B------:R-:W-:Y:S02]  /*2ca0*/  SEL R24, R24, R25, P1 ;  /* 0x0000001918187207 */ /* 0x000fe40000800000 */
[----:B------:R-:W-:Y:S02]  /*2cb0*/  SEL R28, R28, R23, P1 ;  /* 0x000000171c1c7207 */ /* 0x000fe40000800000 */
[----:B------:R-:W-:Y:S02]  /*2cc0*/  IADD3 R23, P2, PT, R24, 0x1, RZ ;  /* 0x0000000118177810 */ /* 0x000fe40007f5e0ff */
[----:B------:R-:W-:Y:S02]  /*2cd0*/  SEL R25, RZ, 0xffffffff, !P1 ;  /* 0xffffffffff197807 */ /* 0x000fe40004800000 */
[----:B------:R-:W-:Y:S01]  /*2ce0*/  LOP3.LUT P1, R27, R27, 0x80000000, RZ, 0xc0, !PT ;  /* 0x800000001b1b7812 */ /* 0x000fe2000782c0ff */
[----:B------:R-:W-:Y:S02]  /*2cf0*/  IMAD.X R24, RZ, RZ, R28, P2 ;  /* 0x000000ffff187224 */ /* 0x000fe400010e061c */
[----:B------:R-:W-:Y:S01]  /*2d00*/  IMAD.IADD R22, R25, 0x1, -R22 ;  /* 0x0000000119167824 */ /* 0x000fe200078e0a16 */
[----:B------:R-:W-:-:S02]  /*2d10*/  SHF.R.U32.HI R25, RZ, 0x1e, R21 ;  /* 0x0000001eff197819 */ /* 0x000fc40000011615 */
[----:B------:R-:W-:Y:S01]  /*2d20*/  SHF.R.U64 R23, R23, 0xa, R24 ;  /* 0x0000000a17177819 */ /* 0x000fe20000001218 */
[----:B------:R-:W-:Y:S01]  /*2d30*/  IMAD.SHL.U32 R22, R22, 0x100000, RZ ;  /* 0x0010000016167824 */ /* 0x000fe200078e00ff */
[----:B------:R-:W-:Y:S02]  /*2d40*/  LEA.HI R20, R20, R25, RZ, 0x1 ;  /* 0x0000001914147211 */ /* 0x000fe400078f08ff */
[----:B------:R-:W-:Y:S02]  /*2d50*/  IADD3 R23, P2, PT, R23, 0x1, RZ ;  /* 0x0000000117177810 */ /* 0x000fe40007f5e0ff */
[----:B------:R-:W-:Y:S01]  /*2d60*/  @!P0 LOP3.LUT R27, R27, 0x80000000, RZ, 0x3c, !PT ;  /* 0x800000001b1b8812 */ /* 0x000fe200078e3cff */
[----:B------:R-:W-:Y:S01]  /*2d70*/  @P1 IMAD.MOV R20, RZ, RZ, -R20 ;  /* 0x000000ffff141224 */ /* 0x000fe200078e0a14 */
[----:B------:R-:W-:-:S04]  /*2d80*/  LEA.HI.X R24, R24, RZ, RZ, 0x16, P2 ;  /* 0x000000ff18187211 */ /* 0x000fc800010fb4ff */
[--C-:B------:R-:W-:Y:S02]  /*2d90*/  SHF.R.U64 R23, R23, 0x1, R24.reuse ;  /* 0x0000000117177819 */ /* 0x100fe40000001218 */
[----:B------:R-:W-:Y:S02]  /*2da0*/  SHF.R.U32.HI R21, RZ, 0x1, R24 ;  /* 0x00000001ff157819 */ /* 0x000fe40000011618 */
[----:B------:R-:W-:-:S04]  /*2db0*/  IADD3 R44, P2, P3, RZ, RZ, R23 ;  /* 0x000000ffff2c7210 */ /* 0x000fc80007b5e017 */
[----:B------:R-:W-:-:S04]  /*2dc0*/  IADD3.X R22, PT, PT, R22, 0x3fe00000, R21, P2, P3 ;  /* 0x3fe0000016167810 */ /* 0x000fc800017e6415 */
[----:B------:R-:W-:-:S07]  /*2dd0*/  LOP3.LUT R45, R22, R27, RZ, 0xfc, !PT ;  /* 0x0000001b162d7212 */ /* 0x000fce00078efcff */
.L_x_33:
[----:B------:R-:W-:-:S04]  /*2de0*/  IMAD.MOV.U32 R27, RZ, RZ, 0x0 ;  /* 0x00000000ff1b7424 */ /* 0x000fc800078e00ff */
[----:B------:R-:W-:Y:S05]  /*2df0*/  RET.REL.NODEC R26 `(_Z11Micro_StepsPdS_PiP17curandStateXORWOWS2_S_S_d) ;  /* 0xffffffd01a807950 */ /* 0x000fea0003c3ffff */
.L_x_40:
        /* <DEDUP_REMOVED lines=16> */
.L_x_42:


//--------------------- .nv.global.init           --------------------------
	.section	.nv.global.init,"aw",@progbits
	.align	16
.nv.global.init:
	.type		__cudart_sin_cos_coeffs,@object
	.size		__cudart_sin_cos_coeffs,(__cudart_i2opi_d - __cudart_sin_cos_coeffs)
__cudart_sin_cos_coeffs:
        /*0000*/ 	.byte	0x46, 0xd2, 0xb0, 0x2c, 0xf1, 0xe5, 0x5a, 0xbe, 0x92, 0xe3, 0xac, 0x69, 0xe3, 0x1d, 0xc7, 0x3e
        /*0010*/ 	.byte	0xa1, 0x62, 0xdb, 0x19, 0xa0, 0x01, 0x2a, 0xbf, 0x18, 0x08, 0x11, 0x11, 0x11, 0x11, 0x81, 0x3f
        /*0020*/ 	.byte	0x54, 0x55, 0x55, 0x55, 0x55, 0x55, 0xc5, 0xbf, 0x00, 0x00, 0x00, 0x00, 0x00, 0x00, 0x00, 0x00
        /*0030*/ 	.byte	0x00, 0x00, 0x00, 0x00, 0x00, 0x00, 0x00, 0x00, 0x64, 0x81, 0xfd, 0x20, 0x83, 0xff, 0xa8, 0xbd
        /*0040*/ 	.byte	0x28, 0x85, 0xef, 0xc1, 0xa7, 0xee, 0x21, 0x3e, 0xd9, 0xe6, 0x06, 0x8e, 0x4f, 0x7e, 0x92, 0xbe
        /*0050*/ 	.byte	0xe9, 0xbc, 0xdd, 0x19, 0xa0, 0x01, 0xfa, 0x3e, 0x47, 0x5d, 0xc1, 0x16, 0x6c, 0xc1, 0x56, 0xbf
        /*0060*/ 	.byte	0x51, 0x55, 0x55, 0x55, 0x55, 0x55, 0xa5, 0x3f, 0x00, 0x00, 0x00, 0x00, 0x00, 0x00, 0xe0, 0xbf
        /*0070*/ 	.byte	0x00, 0x00, 0x00, 0x00, 0x00, 0x00, 0xf0, 0x3f, 0x00, 0x00, 0x00, 0x00, 0x00, 0x00, 0x00, 0x00
	.type		__cudart_i2opi_d,@object
	.size		__cudart_i2opi_d,(mrg32k3aM1SubSeq - __cudart_i2opi_d)
__cudart_i2opi_d:
        /* <DEDUP_REMOVED lines=9> */
	.type		mrg32k3aM1SubSeq,@object
	.size		mrg32k3aM1SubSeq,(mrg32k3aM2SubSeq - mrg32k3aM1SubSeq)
mrg32k3aM1SubSeq:
        /* <DEDUP_REMOVED lines=126> */
	.type		mrg32k3aM2SubSeq,@object
	.size		mrg32k3aM2SubSeq,(mrg32k3aM1 - mrg32k3aM2SubSeq)
mrg32k3aM2SubSeq:
        /* <DEDUP_REMOVED lines=126> */
	.type		mrg32k3aM1,@object
	.size		mrg32k3aM1,(mrg32k3aM1Seq - mrg32k3aM1)
mrg32k3aM1:
        /* <DEDUP_REMOVED lines=144> */
	.type		mrg32k3aM1Seq,@object
	.size		mrg32k3aM1Seq,(mrg32k3aM2 - mrg32k3aM1Seq)
mrg32k3aM1Seq:
        /* <DEDUP_REMOVED lines=144> */
	.type		mrg32k3aM2,@object
	.size		mrg32k3aM2,(mrg32k3aM2Seq - mrg32k3aM2)
mrg32k3aM2:
        /* <DEDUP_REMOVED lines=144> */
	.type		mrg32k3aM2Seq,@object
	.size		mrg32k3aM2Seq,(precalc_xorwow_matrix - mrg32k3aM2Seq)
mrg32k3aM2Seq:
        /* <DEDUP_REMOVED lines=144> */
	.type		precalc_xorwow_matrix,@object
	.size		precalc_xorwow_matrix,(precalc_xorwow_offset_matrix - precalc_xorwow_matrix)
precalc_xorwow_matrix:
        /* <DEDUP_REMOVED lines=6400> */
	.type		precalc_xorwow_offset_matrix,@object
	.size		precalc_xorwow_offset_matrix,($str - precalc_xorwow_offset_matrix)
precalc_xorwow_offset_matrix:
        /* <DEDUP_REMOVED lines=6400> */
	.type		$str,@object
	.size		$str,(.L_14 - $str)
$str:
        /*354d0*/ 	.byte	0x20, 0x78, 0x3a, 0x25, 0x20, 0x66, 0x20, 0x79, 0x3a, 0x25, 0x20, 0x66, 0x20, 0x0a, 0x00
.L_14:


//--------------------- .nv.shared.reserved.0     --------------------------
	.section	.nv.shared.reserved.0,"aw",@nobits
	.weak		__nv_reservedSMEM_offset_0_alias
	.size		__nv_reservedSMEM_offset_0_alias, 0, 64
	.other		__nv_reservedSMEM_offset_0_alias,@"STO_CUDA_RESERVED_SHARED STV_DEFAULT"
__nv_reservedSMEM_offset_0_alias:
	.zero		0
	.zero		64


//--------------------- .nv.global                --------------------------
	.section	.nv.global,"aw",@nobits
	.align	8
.nv.global:
	.type		devStepSizeMicro,@object
	.size		devStepSizeMicro,(devFreq - devStepSizeMicro)
devStepSizeMicro:
	.zero		8
	.type		devFreq,@object
	.size		devFreq,(devFlowRate - devFreq)
devFreq:
	.zero		8
	.type		devFlowRate,@object
	.size		devFlowRate,(devMaxSpringLength - devFlowRate)
devFlowRate:
	.zero		8
	.type		devMaxSpringLength,@object
	.size		devMaxSpringLength,(devTimeStepsMicro - devMaxSpringLength)
devMaxSpringLength:
	.zero		8
	.type		devTimeStepsMicro,@object
	.size		devTimeStepsMicro,(.L_10 - devTimeStepsMicro)
devTimeStepsMicro:
	.zero		4
.L_10:


//--------------------- .nv.constant0._Z18PrintSpringLengthsPdS_ --------------------------
	.section	.nv.constant0._Z18PrintSpringLengthsPdS_,"a",@progbits
	.sectionflags	@""
	.align	4
.nv.constant0._Z18PrintSpringLengthsPdS_:
	.zero		912


//--------------------- .nv.constant0._Z13RandomGenInitPjP17curandStateXORWOW --------------------------
	.section	.nv.constant0._Z13RandomGenInitPjP17curandStateXORWOW,"a",@progbits
	.sectionflags	@""
	.align	4
.nv.constant0._Z13RandomGenInitPjP17curandStateXORWOW:
	.zero		912


//--------------------- .nv.constant0._Z11Micro_StepsPdS_PiP17curandStateXORWOWS2_S_S_d --------------------------
	.section	.nv.constant0._Z11Micro_StepsPdS_PiP17curandStateXORWOWS2_S_S_d,"a",@progbits
	.sectionflags	@""
	.align	4
.nv.constant0._Z11Micro_StepsPdS_PiP17curandStateXORWOWS2_S_S_d:
	.zero		960


//--------------------- SYMBOLS --------------------------

	.type		.nv.reservedSmem.offset0,@object
	.size		.nv.reservedSmem.offset0,0x4
	.type		vprintf,@function
